	.target	sm_90a

	.elftype	@"ET_EXEC"


//--------------------- .note.nv.tkinfo           --------------------------
	.section	.note.nv.tkinfo,"",@"SHT_NOTE"
	.sectionflags	@"SHF_NOTE_NV_TKINFO"
	.tkinfo
        /*0018*/ 	.word	0x00000002
        /*0030*/ 	.string	""
        /*0030*/ 	.string	"ptxas"
        /*0030*/ 	.string	"Cuda compilation tools, release 13.0, V13.0.88"
        /*0030*/ 	.string	"Build cuda_13.0.r13.0/compiler.36424714_0"
        /*0030*/ 	.string	"-arch sm_90a -m 64 "



//--------------------- .note.nv.cuinfo           --------------------------
	.section	.note.nv.cuinfo,"",@"SHT_NOTE"
	.sectionflags	@"SHF_NOTE_NV_CUINFO"
        /*0018*/ 	.short	0x0002
        /*001a*/ 	.short	0x005a
        /*001c*/ 	.short	0x0082
	.zero		2


//--------------------- .nv.info                  --------------------------
	.section	.nv.info,"",@"SHT_CUDA_INFO"
	.align	4


	//----- nvinfo : EIATTR_REGCOUNT
	.align		4
        /*0000*/ 	.byte	0x04, 0x2f
        /*0002*/ 	.short	(.L_15 - .L_14)
	.align		4
.L_14:
        /*0004*/ 	.word	index@(_ZN7cutlass13device_kernelINS_4gemm6kernel13GemmUniversalIN4cute5tupleIJiiiiEEENS1_10collective13CollectiveMmaINS1_34MainloopSm90TmaGmmaWarpSpecializedILi19ENS5_IJNS4_1CILi2EEENSA_ILi1EEESC_EEENS1_35KernelTmaWarpSpecializedCooperativeEEENS5_IJNSA_ILi192EEENSA_ILi176EEENSA_ILi16EEEEEENS_10bfloat16_tENS5_IJlSC_lEEESK_SL_NS4_8TiledMMAINS4_8MMA_AtomIJNS4_4SM904GMMA27MMA_64x16x16_F32BF16BF16_SSILNSP_5MajorE0ELSR_0ELNSP_7ScaleInE1ELSS_1EEEEEENS4_6LayoutISD_NS5_IJSC_NSA_ILi0EEESW_EEEEENS5_IJNS4_10UnderscoreESZ_SZ_EEEEENS4_13SM90_TMA_LOADENS4_14ComposedLayoutINS4_7SwizzleILi1ELi4ELi3EEENS4_18smem_ptr_flag_bitsILi16EEENSV_INS5_IJNSA_ILi8EEESI_EEENS5_IJSI_SC_EEEEEEEvNS4_8identityENS4_23SM90_TMA_LOAD_MULTICASTES1C_vS1D_EENS_8epilogue10collective6detail29Sm90TmaWarpSpecializedAdapterINS1H_15DefaultEpilogueISK_SL_SL_NS1G_6thread17LinearCombinationISK_Li1EffLNS1L_9ScaleType4KindE0ELNS_15FloatRoundStyleE2ESK_EENS1_15EpilogueDefaultEEEEEvvEEEEvNT_6ParamsE)
        /*0008*/ 	.word	0x000000a8


	//----- nvinfo : EIATTR_FRAME_SIZE
	.align		4
.L_15:
        /*000c*/ 	.byte	0x04, 0x11
        /*000e*/ 	.short	(.L_17 - .L_16)
	.align		4
.L_16:
        /*0010*/ 	.word	index@(_ZN7cutlass13device_kernelINS_4gemm6kernel13GemmUniversalIN4cute5tupleIJiiiiEEENS1_10collective13CollectiveMmaINS1_34MainloopSm90TmaGmmaWarpSpecializedILi19ENS5_IJNS4_1CILi2EEENSA_ILi1EEESC_EEENS1_35KernelTmaWarpSpecializedCooperativeEEENS5_IJNSA_ILi192EEENSA_ILi176EEENSA_ILi16EEEEEENS_10bfloat16_tENS5_IJlSC_lEEESK_SL_NS4_8TiledMMAINS4_8MMA_AtomIJNS4_4SM904GMMA27MMA_64x16x16_F32BF16BF16_SSILNSP_5MajorE0ELSR_0ELNSP_7ScaleInE1ELSS_1EEEEEENS4_6LayoutISD_NS5_IJSC_NSA_ILi0EEESW_EEEEENS5_IJNS4_10UnderscoreESZ_SZ_EEEEENS4_13SM90_TMA_LOADENS4_14ComposedLayoutINS4_7SwizzleILi1ELi4ELi3EEENS4_18smem_ptr_flag_bitsILi16EEENSV_INS5_IJNSA_ILi8EEESI_EEENS5_IJSI_SC_EEEEEEEvNS4_8identityENS4_23SM90_TMA_LOAD_MULTICASTES1C_vS1D_EENS_8epilogue10collective6detail29Sm90TmaWarpSpecializedAdapterINS1H_15DefaultEpilogueISK_SL_SL_NS1G_6thread17LinearCombinationISK_Li1EffLNS1L_9ScaleType4KindE0ELNS_15FloatRoundStyleE2ESK_EENS1_15EpilogueDefaultEEEEEvvEEEEvNT_6ParamsE)
        /*0014*/ 	.word	0x00000008


	//----- nvinfo : EIATTR_MIN_STACK_SIZE
	.align		4
.L_17:
        /*0018*/ 	.byte	0x04, 0x12
        /*001a*/ 	.short	(.L_19 - .L_18)
	.align		4
.L_18:
        /*001c*/ 	.word	index@(_ZN7cutlass13device_kernelINS_4gemm6kernel13GemmUniversalIN4cute5tupleIJiiiiEEENS1_10collective13CollectiveMmaINS1_34MainloopSm90TmaGmmaWarpSpecializedILi19ENS5_IJNS4_1CILi2EEENSA_ILi1EEESC_EEENS1_35KernelTmaWarpSpecializedCooperativeEEENS5_IJNSA_ILi192EEENSA_ILi176EEENSA_ILi16EEEEEENS_10bfloat16_tENS5_IJlSC_lEEESK_SL_NS4_8TiledMMAINS4_8MMA_AtomIJNS4_4SM904GMMA27MMA_64x16x16_F32BF16BF16_SSILNSP_5MajorE0ELSR_0ELNSP_7ScaleInE1ELSS_1EEEEEENS4_6LayoutISD_NS5_IJSC_NSA_ILi0EEESW_EEEEENS5_IJNS4_10UnderscoreESZ_SZ_EEEEENS4_13SM90_TMA_LOADENS4_14ComposedLayoutINS4_7SwizzleILi1ELi4ELi3EEENS4_18smem_ptr_flag_bitsILi16EEENSV_INS5_IJNSA_ILi8EEESI_EEENS5_IJSI_SC_EEEEEEEvNS4_8identityENS4_23SM90_TMA_LOAD_MULTICASTES1C_vS1D_EENS_8epilogue10collective6detail29Sm90TmaWarpSpecializedAdapterINS1H_15DefaultEpilogueISK_SL_SL_NS1G_6thread17LinearCombinationISK_Li1EffLNS1L_9ScaleType4KindE0ELNS_15FloatRoundStyleE2ESK_EENS1_15EpilogueDefaultEEEEEvvEEEEvNT_6ParamsE)
        /*0020*/ 	.word	0x00000008
.L_19:


//--------------------- .nv.compat                --------------------------
	.section	.nv.compat,"",@"SHT_CUDA_COMPAT_INFO"
	.align	4
        /*0000*/ 	.byte	0x02, 0x09, 0x01, 0x00, 0x02, 0x02, 0x04, 0x00, 0x02, 0x05, 0x05, 0x00, 0x03, 0x07, 0x01, 0x01
        /*0010*/ 	.byte	0x02, 0x03, 0x01, 0x00, 0x02, 0x06, 0x01, 0x00, 0x04, 0x0b, 0x08, 0x00, 0x00, 0x00, 0x00, 0x00
        /*0020*/ 	.byte	0x00, 0x00, 0x00, 0x00


//--------------------- .nv.info._ZN7cutlass13device_kernelINS_4gemm6kernel13GemmUniversalIN4cute5tupleIJiiiiEEENS1_10collective13CollectiveMmaINS1_34MainloopSm90TmaGmmaWarpSpecializedILi19ENS5_IJNS4_1CILi2EEENSA_ILi1EEESC_EEENS1_35KernelTmaWarpSpecializedCooperativeEEENS5_IJNSA_ILi192EEENSA_ILi176EEENSA_ILi16EEEEEENS_10bfloat16_tENS5_IJlSC_lEEESK_SL_NS4_8TiledMMAINS4_8MMA_AtomIJNS4_4SM904GMMA27MMA_64x16x16_F32BF16BF16_SSILNSP_5MajorE0ELSR_0ELNSP_7ScaleInE1ELSS_1EEEEEENS4_6LayoutISD_NS5_IJSC_NSA_ILi0EEESW_EEEEENS5_IJNS4_10UnderscoreESZ_SZ_EEEEENS4_13SM90_TMA_LOADENS4_14ComposedLayoutINS4_7SwizzleILi1ELi4ELi3EEENS4_18smem_ptr_flag_bitsILi16EEENSV_INS5_IJNSA_ILi8EEESI_EEENS5_IJSI_SC_EEEEEEEvNS4_8identityENS4_23SM90_TMA_LOAD_MULTICASTES1C_vS1D_EENS_8epilogue10collective6detail29Sm90TmaWarpSpecializedAdapterINS1H_15DefaultEpilogueISK_SL_SL_NS1G_6thread17LinearCombinationISK_Li1EffLNS1L_9ScaleType4KindE0ELNS_15FloatRoundStyleE2ESK_EENS1_15EpilogueDefaultEEEEEvvEEEEvNT_6ParamsE --------------------------
	.section	.nv.info._ZN7cutlass13device_kernelINS_4gemm6kernel13GemmUniversalIN4cute5tupleIJiiiiEEENS1_10collective13CollectiveMmaINS1_34MainloopSm90TmaGmmaWarpSpecializedILi19ENS5_IJNS4_1CILi2EEENSA_ILi1EEESC_EEENS1_35KernelTmaWarpSpecializedCooperativeEEENS5_IJNSA_ILi192EEENSA_ILi176EEENSA_ILi16EEEEEENS_10bfloat16_tENS5_IJlSC_lEEESK_SL_NS4_8TiledMMAINS4_8MMA_AtomIJNS4_4SM904GMMA27MMA_64x16x16_F32BF16BF16_SSILNSP_5MajorE0ELSR_0ELNSP_7ScaleInE1ELSS_1EEEEEENS4_6LayoutISD_NS5_IJSC_NSA_ILi0EEESW_EEEEENS5_IJNS4_10UnderscoreESZ_SZ_EEEEENS4_13SM90_TMA_LOADENS4_14ComposedLayoutINS4_7SwizzleILi1ELi4ELi3EEENS4_18smem_ptr_flag_bitsILi16EEENSV_INS5_IJNSA_ILi8EEESI_EEENS5_IJSI_SC_EEEEEEEvNS4_8identityENS4_23SM90_TMA_LOAD_MULTICASTES1C_vS1D_EENS_8epilogue10collective6detail29Sm90TmaWarpSpecializedAdapterINS1H_15DefaultEpilogueISK_SL_SL_NS1G_6thread17LinearCombinationISK_Li1EffLNS1L_9ScaleType4KindE0ELNS_15FloatRoundStyleE2ESK_EENS1_15EpilogueDefaultEEEEEvvEEEEvNT_6ParamsE,"",@"SHT_CUDA_INFO"
	.sectionflags	@""
	.align	4


	//----- nvinfo : EIATTR_CUDA_API_VERSION
	.align		4
        /*0000*/ 	.byte	0x04, 0x37
        /*0002*/ 	.short	(.L_21 - .L_20)
.L_20:
        /*0004*/ 	.word	0x00000082


	//----- nvinfo : EIATTR_KPARAM_INFO
	.align		4
.L_21:
        /*0008*/ 	.byte	0x04, 0x17
        /*000a*/ 	.short	(.L_23 - .L_22)
.L_22:
        /*000c*/ 	.word	0x00000000
        /*0010*/ 	.short	0x0000
        /*0012*/ 	.short	0x0070
        /*0014*/ 	.byte	0x00, 0xf0, 0x01, 0x10


	//----- nvinfo : EIATTR_SPARSE_MMA_MASK
	.align		4
.L_23:
        /*0018*/ 	.byte	0x03, 0x50
        /*001a*/ 	.short	0x0000


	//----- nvinfo : EIATTR_MAXREG_COUNT
	.align		4
        /*001c*/ 	.byte	0x03, 0x1b
        /*001e*/ 	.short	0x00a8


	//----- nvinfo : EIATTR_NUM_BARRIERS
	.align		4
        /*0020*/ 	.byte	0x02, 0x4c
        /*0022*/ 	.byte	0x01
	.zero		1


	//----- nvinfo : EIATTR_EXTERNS
	.align		4
        /*0024*/ 	.byte	0x04, 0x0f
        /*0026*/ 	.short	(.L_25 - .L_24)


	//   ....[0]....
	.align		4
.L_24:
        /*0028*/ 	.word	index@(__assertfail)


	//----- nvinfo : EIATTR_ANNOTATIONS
	.align		4
.L_25:
        /*002c*/ 	.byte	0x04, 0x55
        /*002e*/ 	.short	(.L_27 - .L_26)


	//   ....[0]....
.L_26:
        /*0030*/ 	.word	0x00000001
        /*0034*/ 	.byte	0xc0, 0x0b, 0x00, 0x00, 0x01, 0x00, 0x00, 0x00, 0xf0, 0x0b, 0x00, 0x00, 0x01, 0x00, 0x00, 0x00
        /*0044*/ 	.byte	0xd0, 0x10, 0x00, 0x00, 0x01, 0x00, 0x00, 0x00, 0xe0, 0x10, 0x00, 0x00, 0x01, 0x00, 0x00, 0x00
        /*0054*/ 	.byte	0x90, 0x2c, 0x00, 0x00, 0x01, 0x00, 0x00, 0x00, 0xe0, 0x2c, 0x00, 0x00, 0x01, 0x00, 0x00, 0x00
        /*0064*/ 	.byte	0x40, 0xd7, 0x00, 0x00, 0x01, 0x00, 0x00, 0x00, 0x20, 0xdd, 0x00, 0x00, 0x01, 0x00, 0x00, 0x00
        /*0074*/ 	.byte	0x30, 0xdd, 0x00, 0x00


	//----- nvinfo : EIATTR_MERCURY_ISA_VERSION
	.align		4
.L_27:
        /*0078*/ 	.byte	0x03, 0x5f
        /*007a*/ 	.short	0x0101


	//----- nvinfo : EIATTR_INT_WARP_WIDE_INSTR_OFFSETS
	.align		4
        /*007c*/ 	.byte	0x04, 0x31
        /*007e*/ 	.short	(.L_29 - .L_28)


	//   ....[0]....
.L_28:
        /*0080*/ 	.word	0x00000690


	//   ....[1]....
        /*0084*/ 	.word	0x000006b0


	//   ....[2]....
        /*0088*/ 	.word	0x00000870


	//----- nvinfo : EIATTR_COOP_GROUP_MASK_REGIDS
	.align		4
.L_29:
        /*008c*/ 	.byte	0x04, 0x29
        /*008e*/ 	.short	(.L_31 - .L_30)


	//   ....[0]....
.L_30:
        /*0090*/ 	.word	0xffffffff


	//   ....[1]....
        /*0094*/ 	.word	0xffffffff


	//   ....[2]....
        /*0098*/ 	.word	0xffffffff


	//   ....[3]....
        /*009c*/ 	.word	0xffffffff


	//   ....[4]....
        /*00a0*/ 	.word	0xffffffff


	//   ....[5]....
        /*00a4*/ 	.word	0xffffffff


	//----- nvinfo : EIATTR_COOP_GROUP_INSTR_OFFSETS
	.align		4
.L_31:
        /*00a8*/ 	.byte	0x04, 0x28
        /*00aa*/ 	.short	(.L_33 - .L_32)


	//   ....[0]....
.L_32:
        /*00ac*/ 	.word	0x00000070


	//   ....[1]....
        /*00b0*/ 	.word	0x00000080


	//   ....[2]....
        /*00b4*/ 	.word	0x00000140


	//   ....[3]....
        /*00b8*/ 	.word	0x000004f0


	//   ....[4]....
        /*00bc*/ 	.word	0x00000a10


	//   ....[5]....
        /*00c0*/ 	.word	0x000014c0


	//----- nvinfo : EIATTR_REG_RECONFIG
	.align		4
.L_33:
        /*00c4*/ 	.byte	0x01, 0x54
	.zero		2


	//----- nvinfo : EIATTR_SYSCALL_OFFSETS
	.align		4
        /*00c8*/ 	.byte	0x04, 0x46
        /*00ca*/ 	.short	(.L_35 - .L_34)


	//   ....[0]....
.L_34:
        /*00cc*/ 	.word	0x00001670


	//----- nvinfo : EIATTR_MBARRIER_INSTR_OFFSETS
	.align		4
.L_35:
        /*00d0*/ 	.byte	0x04, 0x39
        /*00d2*/ 	.short	(.L_37 - .L_36)


	//   ....[0]....
.L_36:
        /*00d4*/ 	.word	0x00000260
        /*00d8*/ 	.word	0x000000ff
        /*00dc*/ 	.word	0x00000000
        /*00e0*/ 	.short	0x0100
        /*00e2*/ 	.byte	0x08
	.zero		1


	//   ....[1]....
        /*00e4*/ 	.word	0x00000270
        /*00e8*/ 	.word	0x000000ff
        /*00ec*/ 	.word	0x00000098
        /*00f0*/ 	.short	0x0100
        /*00f2*/ 	.byte	0x08
	.zero		1


	//   ....[2]....
        /*00f4*/ 	.word	0x00000280
        /*00f8*/ 	.word	0x000000ff
        /*00fc*/ 	.word	0x00000008
        /*0100*/ 	.short	0x0100
        /*0102*/ 	.byte	0x08
	.zero		1


	//   ....[3]....
        /*0104*/ 	.word	0x00000290
        /*0108*/ 	.word	0x000000ff
        /*010c*/ 	.word	0x000000a0
        /*0110*/ 	.short	0x0100
        /*0112*/ 	.byte	0x08
	.zero		1


	//   ....[4]....
        /*0114*/ 	.word	0x000002a0
        /*0118*/ 	.word	0x000000ff
        /*011c*/ 	.word	0x00000010
        /*0120*/ 	.short	0x0100
        /*0122*/ 	.byte	0x08
	.zero		1


	//   ....[5]....
        /*0124*/ 	.word	0x000002b0
        /*0128*/ 	.word	0x000000ff
        /*012c*/ 	.word	0x000000a8
        /*0130*/ 	.short	0x0100
        /*0132*/ 	.byte	0x08
	.zero		1


	//   ....[6]....
        /*0134*/ 	.word	0x000002c0
        /*0138*/ 	.word	0x000000ff
        /*013c*/ 	.word	0x00000018
        /*0140*/ 	.short	0x0100
        /*0142*/ 	.byte	0x08
	.zero		1


	//   ....[7]....
        /*0144*/ 	.word	0x000002d0
        /*0148*/ 	.word	0x000000ff
        /*014c*/ 	.word	0x000000b0
        /*0150*/ 	.short	0x0100
        /*0152*/ 	.byte	0x08
	.zero		1


	//   ....[8]....
        /*0154*/ 	.word	0x000002e0
        /*0158*/ 	.word	0x000000ff
        /*015c*/ 	.word	0x00000020
        /*0160*/ 	.short	0x0100
        /*0162*/ 	.byte	0x08
	.zero		1


	//   ....[9]....
        /*0164*/ 	.word	0x000002f0
        /*0168*/ 	.word	0x000000ff
        /*016c*/ 	.word	0x000000b8
        /*0170*/ 	.short	0x0100
        /*0172*/ 	.byte	0x08
	.zero		1


	//   ....[10]....
        /*0174*/ 	.word	0x00000300
        /*0178*/ 	.word	0x000000ff
        /*017c*/ 	.word	0x00000028
        /*0180*/ 	.short	0x0100
        /*0182*/ 	.byte	0x08
	.zero		1


	//   ....[11]....
        /*0184*/ 	.word	0x00000310
        /*0188*/ 	.word	0x000000ff
        /*018c*/ 	.word	0x000000c0
        /*0190*/ 	.short	0x0100
        /*0192*/ 	.byte	0x08
	.zero		1


	//   ....[12]....
        /*0194*/ 	.word	0x00000320
        /*0198*/ 	.word	0x000000ff
        /*019c*/ 	.word	0x00000030
        /*01a0*/ 	.short	0x0100
        /*01a2*/ 	.byte	0x08
	.zero		1


	//   ....[13]....
        /*01a4*/ 	.word	0x00000330
        /*01a8*/ 	.word	0x000000ff
        /*01ac*/ 	.word	0x000000c8
        /*01b0*/ 	.short	0x0100
        /*01b2*/ 	.byte	0x08
	.zero		1


	//   ....[14]....
        /*01b4*/ 	.word	0x00000340
        /*01b8*/ 	.word	0x000000ff
        /*01bc*/ 	.word	0x00000038
        /*01c0*/ 	.short	0x0100
        /*01c2*/ 	.byte	0x08
	.zero		1


	//   ....[15]....
        /*01c4*/ 	.word	0x00000350
        /*01c8*/ 	.word	0x000000ff
        /*01cc*/ 	.word	0x000000d0
        /*01d0*/ 	.short	0x0100
        /*01d2*/ 	.byte	0x08
	.zero		1


	//   ....[16]....
        /*01d4*/ 	.word	0x00000360
        /*01d8*/ 	.word	0x000000ff
        /*01dc*/ 	.word	0x00000040
        /*01e0*/ 	.short	0x0100
        /*01e2*/ 	.byte	0x08
	.zero		1


	//   ....[17]....
        /*01e4*/ 	.word	0x00000370
        /*01e8*/ 	.word	0x000000ff
        /*01ec*/ 	.word	0x000000d8
        /*01f0*/ 	.short	0x0100
        /*01f2*/ 	.byte	0x08
	.zero		1


	//   ....[18]....
        /*01f4*/ 	.word	0x00000380
        /*01f8*/ 	.word	0x000000ff
        /*01fc*/ 	.word	0x00000048
        /*0200*/ 	.short	0x0100
        /*0202*/ 	.byte	0x08
	.zero		1


	//   ....[19]....
        /*0204*/ 	.word	0x00000390
        /*0208*/ 	.word	0x000000ff
        /*020c*/ 	.word	0x000000e0
        /*0210*/ 	.short	0x0100
        /*0212*/ 	.byte	0x08
	.zero		1


	//   ....[20]....
        /*0214*/ 	.word	0x000003a0
        /*0218*/ 	.word	0x000000ff
        /*021c*/ 	.word	0x00000050
        /*0220*/ 	.short	0x0100
        /*0222*/ 	.byte	0x08
	.zero		1


	//   ....[21]....
        /*0224*/ 	.word	0x000003b0
        /*0228*/ 	.word	0x000000ff
        /*022c*/ 	.word	0x000000e8
        /*0230*/ 	.short	0x0100
        /*0232*/ 	.byte	0x08
	.zero		1


	//   ....[22]....
        /*0234*/ 	.word	0x000003c0
        /*0238*/ 	.word	0x000000ff
        /*023c*/ 	.word	0x00000058
        /*0240*/ 	.short	0x0100
        /*0242*/ 	.byte	0x08
	.zero		1


	//   ....[23]....
        /*0244*/ 	.word	0x000003d0
        /*0248*/ 	.word	0x000000ff
        /*024c*/ 	.word	0x000000f0
        /*0250*/ 	.short	0x0100
        /*0252*/ 	.byte	0x08
	.zero		1


	//   ....[24]....
        /*0254*/ 	.word	0x000003e0
        /*0258*/ 	.word	0x000000ff
        /*025c*/ 	.word	0x00000060
        /*0260*/ 	.short	0x0100
        /*0262*/ 	.byte	0x08
	.zero		1


	//   ....[25]....
        /*0264*/ 	.word	0x000003f0
        /*0268*/ 	.word	0x000000ff
        /*026c*/ 	.word	0x000000f8
        /*0270*/ 	.short	0x0100
        /*0272*/ 	.byte	0x08
	.zero		1


	//   ....[26]....
        /*0274*/ 	.word	0x00000400
        /*0278*/ 	.word	0x000000ff
        /*027c*/ 	.word	0x00000068
        /*0280*/ 	.short	0x0100
        /*0282*/ 	.byte	0x08
	.zero		1


	//   ....[27]....
        /*0284*/ 	.word	0x00000410
        /*0288*/ 	.word	0x000000ff
        /*028c*/ 	.word	0x00000100
        /*0290*/ 	.short	0x0100
        /*0292*/ 	.byte	0x08
	.zero		1


	//   ....[28]....
        /*0294*/ 	.word	0x00000420
        /*0298*/ 	.word	0x000000ff
        /*029c*/ 	.word	0x00000070
        /*02a0*/ 	.short	0x0100
        /*02a2*/ 	.byte	0x08
	.zero		1


	//   ....[29]....
        /*02a4*/ 	.word	0x00000430
        /*02a8*/ 	.word	0x000000ff
        /*02ac*/ 	.word	0x00000108
        /*02b0*/ 	.short	0x0100
        /*02b2*/ 	.byte	0x08
	.zero		1


	//   ....[30]....
        /*02b4*/ 	.word	0x00000440
        /*02b8*/ 	.word	0x000000ff
        /*02bc*/ 	.word	0x00000078
        /*02c0*/ 	.short	0x0100
        /*02c2*/ 	.byte	0x08
	.zero		1


	//   ....[31]....
        /*02c4*/ 	.word	0x00000450
        /*02c8*/ 	.word	0x000000ff
        /*02cc*/ 	.word	0x00000110
        /*02d0*/ 	.short	0x0100
        /*02d2*/ 	.byte	0x08
	.zero		1


	//   ....[32]....
        /*02d4*/ 	.word	0x00000460
        /*02d8*/ 	.word	0x000000ff
        /*02dc*/ 	.word	0x00000080
        /*02e0*/ 	.short	0x0100
        /*02e2*/ 	.byte	0x08
	.zero		1


	//   ....[33]....
        /*02e4*/ 	.word	0x00000470
        /*02e8*/ 	.word	0x000000ff
        /*02ec*/ 	.word	0x00000118
        /*02f0*/ 	.short	0x0100
        /*02f2*/ 	.byte	0x08
	.zero		1


	//   ....[34]....
        /*02f4*/ 	.word	0x00000480
        /*02f8*/ 	.word	0x000000ff
        /*02fc*/ 	.word	0x00000088
        /*0300*/ 	.short	0x0100
        /*0302*/ 	.byte	0x08
	.zero		1


	//   ....[35]....
        /*0304*/ 	.word	0x00000490
        /*0308*/ 	.word	0x000000ff
        /*030c*/ 	.word	0x00000120
        /*0310*/ 	.short	0x0100
        /*0312*/ 	.byte	0x08
	.zero		1


	//   ....[36]....
        /*0314*/ 	.word	0x000004a0
        /*0318*/ 	.word	0x000000ff
        /*031c*/ 	.word	0x00000090
        /*0320*/ 	.short	0x0100
        /*0322*/ 	.byte	0x08
	.zero		1


	//   ....[37]....
        /*0324*/ 	.word	0x000004b0
        /*0328*/ 	.word	0x000000ff
        /*032c*/ 	.word	0x00000128
        /*0330*/ 	.short	0x0100
        /*0332*/ 	.byte	0x08
	.zero		1


	//   ....[38]....
        /*0334*/ 	.word	0x00000900
        /*0338*/ 	.word	0x000000ff
        /*033c*/ 	.word	0x00000140
        /*0340*/ 	.short	0x0100
        /*0342*/ 	.byte	0x06
	.zero		1


	//   ....[39]....
        /*0344*/ 	.word	0x000009a0
        /*0348*/ 	.word	0x000000ff
        /*034c*/ 	.word	0x00000148
        /*0350*/ 	.short	0x0100
        /*0352*/ 	.byte	0x06
	.zero		1


	//   ....[40]....
        /*0354*/ 	.word	0x000016f0
        /*0358*/ 	.word	0x00000003
        /*035c*/ 	.word	0x00000000
        /*0360*/ 	.short	0x010a
        /*0362*/ 	.byte	0x3f
	.zero		1


	//   ....[41]....
        /*0364*/ 	.word	0x00001730
        /*0368*/ 	.word	0x00000003
        /*036c*/ 	.word	0x00000000
        /*0370*/ 	.short	0x010a
        /*0372*/ 	.byte	0x3f
	.zero		1


	//   ....[42]....
        /*0374*/ 	.word	0x00002130
        /*0378*/ 	.word	0x000000ff
        /*037c*/ 	.word	0x00000000
        /*0380*/ 	.short	0x010a
        /*0382*/ 	.byte	0x04
	.zero		1


	//   ....[43]....
        /*0384*/ 	.word	0x00002170
        /*0388*/ 	.word	0x000000ff
        /*038c*/ 	.word	0x00000000
        /*0390*/ 	.short	0x010a
        /*0392*/ 	.byte	0x04
	.zero		1


	//   ....[44]....
        /*0394*/ 	.word	0x00002a40
        /*0398*/ 	.word	0x00000005
        /*039c*/ 	.word	0x00000000
        /*03a0*/ 	.short	0x0101
        /*03a2*/ 	.byte	0x3f
	.zero		1


	//   ....[45]....
        /*03a4*/ 	.word	0x00002c50
        /*03a8*/ 	.word	0x00000003
        /*03ac*/ 	.word	0x00000000
        /*03b0*/ 	.short	0x0101
        /*03b2*/ 	.byte	0x3f
	.zero		1


	//   ....[46]....
        /*03b4*/ 	.word	0x0000e660
        /*03b8*/ 	.word	0x0000000f
        /*03bc*/ 	.word	0x00000098
        /*03c0*/ 	.short	0x010a
        /*03c2*/ 	.byte	0x3f
	.zero		1


	//   ....[47]....
        /*03c4*/ 	.word	0x0000ea70
        /*03c8*/ 	.word	0x00000004
        /*03cc*/ 	.word	0x00000148
        /*03d0*/ 	.short	0x0101
        /*03d2*/ 	.byte	0x3f
	.zero		1


	//   ....[48]....
        /*03d4*/ 	.word	0x0000f180
        /*03d8*/ 	.word	0x00000007
        /*03dc*/ 	.word	0x00000000
        /*03e0*/ 	.short	0x010a
        /*03e2*/ 	.byte	0x3f
	.zero		1


	//   ....[49]....
        /*03e4*/ 	.word	0x0000f200
        /*03e8*/ 	.word	0x00000009
        /*03ec*/ 	.word	0x00000000
        /*03f0*/ 	.short	0x010a
        /*03f2*/ 	.byte	0x3f
	.zero		1


	//   ....[50]....
        /*03f4*/ 	.word	0x0000f290
        /*03f8*/ 	.word	0x00000006
        /*03fc*/ 	.word	0x00000000
        /*0400*/ 	.short	0x010a
        /*0402*/ 	.byte	0x3f
	.zero		1


	//   ....[51]....
        /*0404*/ 	.word	0x0000f320
        /*0408*/ 	.word	0x00000009
        /*040c*/ 	.word	0x00000000
        /*0410*/ 	.short	0x010a
        /*0412*/ 	.byte	0x3f
	.zero		1


	//   ....[52]....
        /*0414*/ 	.word	0x0000f3b0
        /*0418*/ 	.word	0x00000006
        /*041c*/ 	.word	0x00000000
        /*0420*/ 	.short	0x010a
        /*0422*/ 	.byte	0x3f
	.zero		1


	//   ....[53]....
        /*0424*/ 	.word	0x0000f440
        /*0428*/ 	.word	0x00000009
        /*042c*/ 	.word	0x00000000
        /*0430*/ 	.short	0x010a
        /*0432*/ 	.byte	0x3f
	.zero		1


	//   ....[54]....
        /*0434*/ 	.word	0x0000f4d0
        /*0438*/ 	.word	0x00000006
        /*043c*/ 	.word	0x00000000
        /*0440*/ 	.short	0x010a
        /*0442*/ 	.byte	0x3f
	.zero		1


	//   ....[55]....
        /*0444*/ 	.word	0x0000f560
        /*0448*/ 	.word	0x00000009
        /*044c*/ 	.word	0x00000000
        /*0450*/ 	.short	0x010a
        /*0452*/ 	.byte	0x3f
	.zero		1


	//   ....[56]....
        /*0454*/ 	.word	0x0000f5f0
        /*0458*/ 	.word	0x00000006
        /*045c*/ 	.word	0x00000000
        /*0460*/ 	.short	0x010a
        /*0462*/ 	.byte	0x3f
	.zero		1


	//   ....[57]....
        /*0464*/ 	.word	0x0000f680
        /*0468*/ 	.word	0x00000009
        /*046c*/ 	.word	0x00000000
        /*0470*/ 	.short	0x010a
        /*0472*/ 	.byte	0x3f
	.zero		1


	//   ....[58]....
        /*0474*/ 	.word	0x0000f710
        /*0478*/ 	.word	0x00000006
        /*047c*/ 	.word	0x00000000
        /*0480*/ 	.short	0x010a
        /*0482*/ 	.byte	0x3f
	.zero		1


	//   ....[59]....
        /*0484*/ 	.word	0x0000f7a0
        /*0488*/ 	.word	0x00000009
        /*048c*/ 	.word	0x00000000
        /*0490*/ 	.short	0x010a
        /*0492*/ 	.byte	0x3f
	.zero		1


	//   ....[60]....
        /*0494*/ 	.word	0x0000f830
        /*0498*/ 	.word	0x00000006
        /*049c*/ 	.word	0x00000000
        /*04a0*/ 	.short	0x010a
        /*04a2*/ 	.byte	0x3f
	.zero		1


	//   ....[61]....
        /*04a4*/ 	.word	0x0000f8c0
        /*04a8*/ 	.word	0x00000009
        /*04ac*/ 	.word	0x00000000
        /*04b0*/ 	.short	0x010a
        /*04b2*/ 	.byte	0x3f
	.zero		1


	//   ....[62]....
        /*04b4*/ 	.word	0x0000f950
        /*04b8*/ 	.word	0x00000006
        /*04bc*/ 	.word	0x00000000
        /*04c0*/ 	.short	0x010a
        /*04c2*/ 	.byte	0x3f
	.zero		1


	//   ....[63]....
        /*04c4*/ 	.word	0x0000f9e0
        /*04c8*/ 	.word	0x00000009
        /*04cc*/ 	.word	0x00000000
        /*04d0*/ 	.short	0x010a
        /*04d2*/ 	.byte	0x3f
	.zero		1


	//   ....[64]....
        /*04d4*/ 	.word	0x0000fa70
        /*04d8*/ 	.word	0x00000006
        /*04dc*/ 	.word	0x00000000
        /*04e0*/ 	.short	0x010a
        /*04e2*/ 	.byte	0x3f
	.zero		1


	//   ....[65]....
        /*04e4*/ 	.word	0x0000fb00
        /*04e8*/ 	.word	0x00000009
        /*04ec*/ 	.word	0x00000000
        /*04f0*/ 	.short	0x010a
        /*04f2*/ 	.byte	0x3f
	.zero		1


	//   ....[66]....
        /*04f4*/ 	.word	0x0000fb90
        /*04f8*/ 	.word	0x00000003
        /*04fc*/ 	.word	0x00000000
        /*0500*/ 	.short	0x010a
        /*0502*/ 	.byte	0x3f
	.zero		1


	//   ....[67]....
        /*0504*/ 	.word	0x0000fbf0
        /*0508*/ 	.word	0x00000003
        /*050c*/ 	.word	0x00000000
        /*0510*/ 	.short	0x010a
        /*0512*/ 	.byte	0x3f
	.zero		1


	//   ....[68]....
        /*0514*/ 	.word	0x0000fc50
        /*0518*/ 	.word	0x00000006
        /*051c*/ 	.word	0x00000000
        /*0520*/ 	.short	0x010a
        /*0522*/ 	.byte	0x3f
	.zero		1


	//   ....[69]....
        /*0524*/ 	.word	0x0000fd20
        /*0528*/ 	.word	0x0000000f
        /*052c*/ 	.word	0x00000098
        /*0530*/ 	.short	0x010a
        /*0532*/ 	.byte	0x3f
	.zero		1


	//   ....[70]....
        /*0534*/ 	.word	0x0000fdf0
        /*0538*/ 	.word	0x00000007
        /*053c*/ 	.word	0x00000000
        /*0540*/ 	.short	0x010a
        /*0542*/ 	.byte	0x3f
	.zero		1


	//   ....[71]....
        /*0544*/ 	.word	0x0000fe40
        /*0548*/ 	.word	0x00000009
        /*054c*/ 	.word	0x00000000
        /*0550*/ 	.short	0x010a
        /*0552*/ 	.byte	0x3f
	.zero		1


	//   ....[72]....
        /*0554*/ 	.word	0x0000fe90
        /*0558*/ 	.word	0x00000006
        /*055c*/ 	.word	0x00000000
        /*0560*/ 	.short	0x010a
        /*0562*/ 	.byte	0x3f
	.zero		1


	//   ....[73]....
        /*0564*/ 	.word	0x0000fee0
        /*0568*/ 	.word	0x00000009
        /*056c*/ 	.word	0x00000000
        /*0570*/ 	.short	0x010a
        /*0572*/ 	.byte	0x3f
	.zero		1


	//   ....[74]....
        /*0574*/ 	.word	0x0000ff30
        /*0578*/ 	.word	0x00000006
        /*057c*/ 	.word	0x00000000
        /*0580*/ 	.short	0x010a
        /*0582*/ 	.byte	0x3f
	.zero		1


	//   ....[75]....
        /*0584*/ 	.word	0x0000ff80
        /*0588*/ 	.word	0x00000009
        /*058c*/ 	.word	0x00000000
        /*0590*/ 	.short	0x010a
        /*0592*/ 	.byte	0x3f
	.zero		1


	//   ....[76]....
        /*0594*/ 	.word	0x0000ffd0
        /*0598*/ 	.word	0x00000006
        /*059c*/ 	.word	0x00000000
        /*05a0*/ 	.short	0x010a
        /*05a2*/ 	.byte	0x3f
	.zero		1


	//   ....[77]....
        /*05a4*/ 	.word	0x00010020
        /*05a8*/ 	.word	0x00000009
        /*05ac*/ 	.word	0x00000000
        /*05b0*/ 	.short	0x010a
        /*05b2*/ 	.byte	0x3f
	.zero		1


	//   ....[78]....
        /*05b4*/ 	.word	0x00010070
        /*05b8*/ 	.word	0x00000006
        /*05bc*/ 	.word	0x00000000
        /*05c0*/ 	.short	0x010a
        /*05c2*/ 	.byte	0x3f
	.zero		1


	//   ....[79]....
        /*05c4*/ 	.word	0x000100c0
        /*05c8*/ 	.word	0x00000009
        /*05cc*/ 	.word	0x00000000
        /*05d0*/ 	.short	0x010a
        /*05d2*/ 	.byte	0x3f
	.zero		1


	//   ....[80]....
        /*05d4*/ 	.word	0x00010110
        /*05d8*/ 	.word	0x00000006
        /*05dc*/ 	.word	0x00000000
        /*05e0*/ 	.short	0x010a
        /*05e2*/ 	.byte	0x3f
	.zero		1


	//   ....[81]....
        /*05e4*/ 	.word	0x00010160
        /*05e8*/ 	.word	0x00000009
        /*05ec*/ 	.word	0x00000000
        /*05f0*/ 	.short	0x010a
        /*05f2*/ 	.byte	0x3f
	.zero		1


	//   ....[82]....
        /*05f4*/ 	.word	0x000101b0
        /*05f8*/ 	.word	0x00000006
        /*05fc*/ 	.word	0x00000000
        /*0600*/ 	.short	0x010a
        /*0602*/ 	.byte	0x3f
	.zero		1


	//   ....[83]....
        /*0604*/ 	.word	0x00010200
        /*0608*/ 	.word	0x00000009
        /*060c*/ 	.word	0x00000000
        /*0610*/ 	.short	0x010a
        /*0612*/ 	.byte	0x3f
	.zero		1


	//   ....[84]....
        /*0614*/ 	.word	0x00010250
        /*0618*/ 	.word	0x00000006
        /*061c*/ 	.word	0x00000000
        /*0620*/ 	.short	0x010a
        /*0622*/ 	.byte	0x3f
	.zero		1


	//   ....[85]....
        /*0624*/ 	.word	0x000102a0
        /*0628*/ 	.word	0x00000009
        /*062c*/ 	.word	0x00000000
        /*0630*/ 	.short	0x010a
        /*0632*/ 	.byte	0x3f
	.zero		1


	//   ....[86]....
        /*0634*/ 	.word	0x000102f0
        /*0638*/ 	.word	0x00000006
        /*063c*/ 	.word	0x00000000
        /*0640*/ 	.short	0x010a
        /*0642*/ 	.byte	0x3f
	.zero		1


	//   ....[87]....
        /*0644*/ 	.word	0x00010340
        /*0648*/ 	.word	0x00000009
        /*064c*/ 	.word	0x00000000
        /*0650*/ 	.short	0x010a
        /*0652*/ 	.byte	0x3f
	.zero		1


	//----- nvinfo : EIATTR_NUM_MBARRIERS
	.align		4
.L_37:
        /*0654*/ 	.byte	0x03, 0x38
        /*0656*/ 	.short	0x0028


	//----- nvinfo : EIATTR_EXIT_INSTR_OFFSETS
	.align		4
        /*0658*/ 	.byte	0x04, 0x1c
        /*065a*/ 	.short	(.L_39 - .L_38)


	//   ....[0]....
.L_38:
        /*065c*/ 	.word	0x00000b60


	//   ....[1]....
        /*0660*/ 	.word	0x000013d0


	//   ....[2]....
        /*0664*/ 	.word	0x0000dd60


	//   ....[3]....
        /*0668*/ 	.word	0x0000e2f0


	//   ....[4]....
        /*066c*/ 	.word	0x0000fbe0


	//----- nvinfo : EIATTR_MAX_THREADS
	.align		4
.L_39:
        /*0670*/ 	.byte	0x04, 0x05
        /*0672*/ 	.short	(.L_41 - .L_40)
.L_40:
        /*0674*/ 	.word	0x00000180
        /*0678*/ 	.word	0x00000001
        /*067c*/ 	.word	0x00000001


	//----- nvinfo : EIATTR_CRS_STACK_SIZE
	.align		4
.L_41:
        /*0680*/ 	.byte	0x04, 0x1e
        /*0682*/ 	.short	(.L_43 - .L_42)
.L_42:
        /*0684*/ 	.word	0x00000000


	//----- nvinfo : EIATTR_CBANK_PARAM_SIZE
	.align		4
.L_43:
        /*0688*/ 	.byte	0x03, 0x19
        /*068a*/ 	.short	0x0470


	//----- nvinfo : EIATTR_PARAM_CBANK
	.align		4
        /*068c*/ 	.byte	0x04, 0x0a
        /*068e*/ 	.short	(.L_45 - .L_44)
	.align		4
.L_44:
        /*0690*/ 	.word	index@(.nv.constant0._ZN7cutlass13device_kernelINS_4gemm6kernel13GemmUniversalIN4cute5tupleIJiiiiEEENS1_10collective13CollectiveMmaINS1_34MainloopSm90TmaGmmaWarpSpecializedILi19ENS5_IJNS4_1CILi2EEENSA_ILi1EEESC_EEENS1_35KernelTmaWarpSpecializedCooperativeEEENS5_IJNSA_ILi192EEENSA_ILi176EEENSA_ILi16EEEEEENS_10bfloat16_tENS5_IJlSC_lEEESK_SL_NS4_8TiledMMAINS4_8MMA_AtomIJNS4_4SM904GMMA27MMA_64x16x16_F32BF16BF16_SSILNSP_5MajorE0ELSR_0ELNSP_7ScaleInE1ELSS_1EEEEEENS4_6LayoutISD_NS5_IJSC_NSA_ILi0EEESW_EEEEENS5_IJNS4_10UnderscoreESZ_SZ_EEEEENS4_13SM90_TMA_LOADENS4_14ComposedLayoutINS4_7SwizzleILi1ELi4ELi3EEENS4_18smem_ptr_flag_bitsILi16EEENSV_INS5_IJNSA_ILi8EEESI_EEENS5_IJSI_SC_EEEEEEEvNS4_8identityENS4_23SM90_TMA_LOAD_MULTICASTES1C_vS1D_EENS_8epilogue10collective6detail29Sm90TmaWarpSpecializedAdapterINS1H_15DefaultEpilogueISK_SL_SL_NS1G_6thread17LinearCombinationISK_Li1EffLNS1L_9ScaleType4KindE0ELNS_15FloatRoundStyleE2ESK_EENS1_15EpilogueDefaultEEEEEvvEEEEvNT_6ParamsE)
        /*0694*/ 	.short	0x0210
        /*0696*/ 	.short	0x0470


	//----- nvinfo : EIATTR_SW_WAR
	.align		4
.L_45:
        /*0698*/ 	.byte	0x04, 0x36
        /*069a*/ 	.short	(.L_47 - .L_46)
.L_46:
        /*069c*/ 	.word	0x00000008
.L_47:


//--------------------- .nv.callgraph             --------------------------
	.section	.nv.callgraph,"",@"SHT_CUDA_CALLGRAPH"
	.align	4
	.sectionentsize	8
	.align		4
        /*0000*/ 	.word	0x00000000
	.align		4
        /*0004*/ 	.word	0xffffffff
	.align		4
        /*0008*/ 	.word	index@(_ZN7cutlass13device_kernelINS_4gemm6kernel13GemmUniversalIN4cute5tupleIJiiiiEEENS1_10collective13CollectiveMmaINS1_34MainloopSm90TmaGmmaWarpSpecializedILi19ENS5_IJNS4_1CILi2EEENSA_ILi1EEESC_EEENS1_35KernelTmaWarpSpecializedCooperativeEEENS5_IJNSA_ILi192EEENSA_ILi176EEENSA_ILi16EEEEEENS_10bfloat16_tENS5_IJlSC_lEEESK_SL_NS4_8TiledMMAINS4_8MMA_AtomIJNS4_4SM904GMMA27MMA_64x16x16_F32BF16BF16_SSILNSP_5MajorE0ELSR_0ELNSP_7ScaleInE1ELSS_1EEEEEENS4_6LayoutISD_NS5_IJSC_NSA_ILi0EEESW_EEEEENS5_IJNS4_10UnderscoreESZ_SZ_EEEEENS4_13SM90_TMA_LOADENS4_14ComposedLayoutINS4_7SwizzleILi1ELi4ELi3EEENS4_18smem_ptr_flag_bitsILi16EEENSV_INS5_IJNSA_ILi8EEESI_EEENS5_IJSI_SC_EEEEEEEvNS4_8identityENS4_23SM90_TMA_LOAD_MULTICASTES1C_vS1D_EENS_8epilogue10collective6detail29Sm90TmaWarpSpecializedAdapterINS1H_15DefaultEpilogueISK_SL_SL_NS1G_6thread17LinearCombinationISK_Li1EffLNS1L_9ScaleType4KindE0ELNS_15FloatRoundStyleE2ESK_EENS1_15EpilogueDefaultEEEEEvvEEEEvNT_6ParamsE)
	.align		4
        /*000c*/ 	.word	index@(__assertfail)
	.align		4
        /*0010*/ 	.word	0x00000000
	.align		4
        /*0014*/ 	.word	0xfffffffe
	.align		4
        /*0018*/ 	.word	0x00000000
	.align		4
        /*001c*/ 	.word	0xfffffffd
	.align		4
        /*0020*/ 	.word	0x00000000
	.align		4
        /*0024*/ 	.word	0xfffffffc


//--------------------- .nv.constant4             --------------------------
	.section	.nv.constant4,"a",@progbits
	.align	8
	.align		8
.nv.constant4:
        /*0000*/ 	.dword	__assertfail
	.align		8
        /*0008*/ 	.dword	__unnamed_1
	.align		8
        /*0010*/ 	.dword	_ZN40_INTERNAL_cb628dfb_4_k_cu_e9ddc84d_118814cuda3std3__45__cpo5beginE
	.align		8
        /*0018*/ 	.dword	_ZN40_INTERNAL_cb628dfb_4_k_cu_e9ddc84d_118814cuda3std3__45__cpo3endE
	.align		8
        /*0020*/ 	.dword	_ZN40_INTERNAL_cb628dfb_4_k_cu_e9ddc84d_118814cuda3std3__45__cpo6cbeginE
	.align		8
        /*0028*/ 	.dword	_ZN40_INTERNAL_cb628dfb_4_k_cu_e9ddc84d_118814cuda3std3__45__cpo4cendE
	.align		8
        /*0030*/ 	.dword	_ZN40_INTERNAL_cb628dfb_4_k_cu_e9ddc84d_118814cuda3std3__442_GLOBAL__N__cb628dfb_4_k_cu_e9ddc84d_118816ignoreE
	.align		8
        /*0038*/ 	.dword	_ZN40_INTERNAL_cb628dfb_4_k_cu_e9ddc84d_118814cuda3std3__419piecewise_constructE
	.align		8
        /*0040*/ 	.dword	_ZN40_INTERNAL_cb628dfb_4_k_cu_e9ddc84d_118814cuda3std3__48in_placeE
	.align		8
        /*0048*/ 	.dword	_ZN40_INTERNAL_cb628dfb_4_k_cu_e9ddc84d_118814cuda3std6ranges3__45__cpo4swapE
	.align		8
        /*0050*/ 	.dword	_ZN40_INTERNAL_cb628dfb_4_k_cu_e9ddc84d_118814cuda3std6ranges3__45__cpo9iter_moveE
	.align		8
        /*0058*/ 	.dword	_ZN40_INTERNAL_cb628dfb_4_k_cu_e9ddc84d_118814cute7productE
	.align		8
        /*0060*/ 	.dword	_ZN40_INTERNAL_cb628dfb_4_k_cu_e9ddc84d_118814cute1_E
	.align		8
        /*0068*/ 	.dword	$str$22
	.align		8
        /*0070*/ 	.dword	$str$23


//--------------------- .text._ZN7cutlass13device_kernelINS_4gemm6kernel13GemmUniversalIN4cute5tupleIJiiiiEEENS1_10collective13CollectiveMmaINS1_34MainloopSm90TmaGmmaWarpSpecializedILi19ENS5_IJNS4_1CILi2EEENSA_ILi1EEESC_EEENS1_35KernelTmaWarpSpecializedCooperativeEEENS5_IJNSA_ILi192EEENSA_ILi176EEENSA_ILi16EEEEEENS_10bfloat16_tENS5_IJlSC_lEEESK_SL_NS4_8TiledMMAINS4_8MMA_AtomIJNS4_4SM904GMMA27MMA_64x16x16_F32BF16BF16_SSILNSP_5MajorE0ELSR_0ELNSP_7ScaleInE1ELSS_1EEEEEENS4_6LayoutISD_NS5_IJSC_NSA_ILi0EEESW_EEEEENS5_IJNS4_10UnderscoreESZ_SZ_EEEEENS4_13SM90_TMA_LOADENS4_14ComposedLayoutINS4_7SwizzleILi1ELi4ELi3EEENS4_18smem_ptr_flag_bitsILi16EEENSV_INS5_IJNSA_ILi8EEESI_EEENS5_IJSI_SC_EEEEEEEvNS4_8identityENS4_23SM90_TMA_LOAD_MULTICASTES1C_vS1D_EENS_8epilogue10collective6detail29Sm90TmaWarpSpecializedAdapterINS1H_15DefaultEpilogueISK_SL_SL_NS1G_6thread17LinearCombinationISK_Li1EffLNS1L_9ScaleType4KindE0ELNS_15FloatRoundStyleE2ESK_EENS1_15EpilogueDefaultEEEEEvvEEEEvNT_6ParamsE --------------------------
	.section	.text._ZN7cutlass13device_kernelINS_4gemm6kernel13GemmUniversalIN4cute5tupleIJiiiiEEENS1_10collective13CollectiveMmaINS1_34MainloopSm90TmaGmmaWarpSpecializedILi19ENS5_IJNS4_1CILi2EEENSA_ILi1EEESC_EEENS1_35KernelTmaWarpSpecializedCooperativeEEENS5_IJNSA_ILi192EEENSA_ILi176EEENSA_ILi16EEEEEENS_10bfloat16_tENS5_IJlSC_lEEESK_SL_NS4_8TiledMMAINS4_8MMA_AtomIJNS4_4SM904GMMA27MMA_64x16x16_F32BF16BF16_SSILNSP_5MajorE0ELSR_0ELNSP_7ScaleInE1ELSS_1EEEEEENS4_6LayoutISD_NS5_IJSC_NSA_ILi0EEESW_EEEEENS5_IJNS4_10UnderscoreESZ_SZ_EEEEENS4_13SM90_TMA_LOADENS4_14ComposedLayoutINS4_7SwizzleILi1ELi4ELi3EEENS4_18smem_ptr_flag_bitsILi16EEENSV_INS5_IJNSA_ILi8EEESI_EEENS5_IJSI_SC_EEEEEEEvNS4_8identityENS4_23SM90_TMA_LOAD_MULTICASTES1C_vS1D_EENS_8epilogue10collective6detail29Sm90TmaWarpSpecializedAdapterINS1H_15DefaultEpilogueISK_SL_SL_NS1G_6thread17LinearCombinationISK_Li1EffLNS1L_9ScaleType4KindE0ELNS_15FloatRoundStyleE2ESK_EENS1_15EpilogueDefaultEEEEEvvEEEEvNT_6ParamsE,"ax",@progbits
	.align	128
.text._ZN7cutlass13device_kernelINS_4gemm6kernel13GemmUniversalIN4cute5tupleIJiiiiEEENS1_10collective13CollectiveMmaINS1_34MainloopSm90TmaGmmaWarpSpecializedILi19ENS5_IJNS4_1CILi2EEENSA_ILi1EEESC_EEENS1_35KernelTmaWarpSpecializedCooperativeEEENS5_IJNSA_ILi192EEENSA_ILi176EEENSA_ILi16EEEEEENS_10bfloat16_tENS5_IJlSC_lEEESK_SL_NS4_8TiledMMAINS4_8MMA_AtomIJNS4_4SM904GMMA27MMA_64x16x16_F32BF16BF16_SSILNSP_5MajorE0ELSR_0ELNSP_7ScaleInE1ELSS_1EEEEEENS4_6LayoutISD_NS5_IJSC_NSA_ILi0EEESW_EEEEENS5_IJNS4_10UnderscoreESZ_SZ_EEEEENS4_13SM90_TMA_LOADENS4_14ComposedLayoutINS4_7SwizzleILi1ELi4ELi3EEENS4_18smem_ptr_flag_bitsILi16EEENSV_INS5_IJNSA_ILi8EEESI_EEENS5_IJSI_SC_EEEEEEEvNS4_8identityENS4_23SM90_TMA_LOAD_MULTICASTES1C_vS1D_EENS_8epilogue10collective6detail29Sm90TmaWarpSpecializedAdapterINS1H_15DefaultEpilogueISK_SL_SL_NS1G_6thread17LinearCombinationISK_Li1EffLNS1L_9ScaleType4KindE0ELNS_15FloatRoundStyleE2ESK_EENS1_15EpilogueDefaultEEEEEvvEEEEvNT_6ParamsE:
        .type           _ZN7cutlass13device_kernelINS_4gemm6kernel13GemmUniversalIN4cute5tupleIJiiiiEEENS1_10collective13CollectiveMmaINS1_34MainloopSm90TmaGmmaWarpSpecializedILi19ENS5_IJNS4_1CILi2EEENSA_ILi1EEESC_EEENS1_35KernelTmaWarpSpecializedCooperativeEEENS5_IJNSA_ILi192EEENSA_ILi176EEENSA_ILi16EEEEEENS_10bfloat16_tENS5_IJlSC_lEEESK_SL_NS4_8TiledMMAINS4_8MMA_AtomIJNS4_4SM904GMMA27MMA_64x16x16_F32BF16BF16_SSILNSP_5MajorE0ELSR_0ELNSP_7ScaleInE1ELSS_1EEEEEENS4_6LayoutISD_NS5_IJSC_NSA_ILi0EEESW_EEEEENS5_IJNS4_10UnderscoreESZ_SZ_EEEEENS4_13SM90_TMA_LOADENS4_14ComposedLayoutINS4_7SwizzleILi1ELi4ELi3EEENS4_18smem_ptr_flag_bitsILi16EEENSV_INS5_IJNSA_ILi8EEESI_EEENS5_IJSI_SC_EEEEEEEvNS4_8identityENS4_23SM90_TMA_LOAD_MULTICASTES1C_vS1D_EENS_8epilogue10collective6detail29Sm90TmaWarpSpecializedAdapterINS1H_15DefaultEpilogueISK_SL_SL_NS1G_6thread17LinearCombinationISK_Li1EffLNS1L_9ScaleType4KindE0ELNS_15FloatRoundStyleE2ESK_EENS1_15EpilogueDefaultEEEEEvvEEEEvNT_6ParamsE,@function
        .size           _ZN7cutlass13device_kernelINS_4gemm6kernel13GemmUniversalIN4cute5tupleIJiiiiEEENS1_10collective13CollectiveMmaINS1_34MainloopSm90TmaGmmaWarpSpecializedILi19ENS5_IJNS4_1CILi2EEENSA_ILi1EEESC_EEENS1_35KernelTmaWarpSpecializedCooperativeEEENS5_IJNSA_ILi192EEENSA_ILi176EEENSA_ILi16EEEEEENS_10bfloat16_tENS5_IJlSC_lEEESK_SL_NS4_8TiledMMAINS4_8MMA_AtomIJNS4_4SM904GMMA27MMA_64x16x16_F32BF16BF16_SSILNSP_5MajorE0ELSR_0ELNSP_7ScaleInE1ELSS_1EEEEEENS4_6LayoutISD_NS5_IJSC_NSA_ILi0EEESW_EEEEENS5_IJNS4_10UnderscoreESZ_SZ_EEEEENS4_13SM90_TMA_LOADENS4_14ComposedLayoutINS4_7SwizzleILi1ELi4ELi3EEENS4_18smem_ptr_flag_bitsILi16EEENSV_INS5_IJNSA_ILi8EEESI_EEENS5_IJSI_SC_EEEEEEEvNS4_8identityENS4_23SM90_TMA_LOAD_MULTICASTES1C_vS1D_EENS_8epilogue10collective6detail29Sm90TmaWarpSpecializedAdapterINS1H_15DefaultEpilogueISK_SL_SL_NS1G_6thread17LinearCombinationISK_Li1EffLNS1L_9ScaleType4KindE0ELNS_15FloatRoundStyleE2ESK_EENS1_15EpilogueDefaultEEEEEvvEEEEvNT_6ParamsE,(.L_x_452 - _ZN7cutlass13device_kernelINS_4gemm6kernel13GemmUniversalIN4cute5tupleIJiiiiEEENS1_10collective13CollectiveMmaINS1_34MainloopSm90TmaGmmaWarpSpecializedILi19ENS5_IJNS4_1CILi2EEENSA_ILi1EEESC_EEENS1_35KernelTmaWarpSpecializedCooperativeEEENS5_IJNSA_ILi192EEENSA_ILi176EEENSA_ILi16EEEEEENS_10bfloat16_tENS5_IJlSC_lEEESK_SL_NS4_8TiledMMAINS4_8MMA_AtomIJNS4_4SM904GMMA27MMA_64x16x16_F32BF16BF16_SSILNSP_5MajorE0ELSR_0ELNSP_7ScaleInE1ELSS_1EEEEEENS4_6LayoutISD_NS5_IJSC_NSA_ILi0EEESW_EEEEENS5_IJNS4_10UnderscoreESZ_SZ_EEEEENS4_13SM90_TMA_LOADENS4_14ComposedLayoutINS4_7SwizzleILi1ELi4ELi3EEENS4_18smem_ptr_flag_bitsILi16EEENSV_INS5_IJNSA_ILi8EEESI_EEENS5_IJSI_SC_EEEEEEEvNS4_8identityENS4_23SM90_TMA_LOAD_MULTICASTES1C_vS1D_EENS_8epilogue10collective6detail29Sm90TmaWarpSpecializedAdapterINS1H_15DefaultEpilogueISK_SL_SL_NS1G_6thread17LinearCombinationISK_Li1EffLNS1L_9ScaleType4KindE0ELNS_15FloatRoundStyleE2ESK_EENS1_15EpilogueDefaultEEEEEvvEEEEvNT_6ParamsE)
        .other          _ZN7cutlass13device_kernelINS_4gemm6kernel13GemmUniversalIN4cute5tupleIJiiiiEEENS1_10collective13CollectiveMmaINS1_34MainloopSm90TmaGmmaWarpSpecializedILi19ENS5_IJNS4_1CILi2EEENSA_ILi1EEESC_EEENS1_35KernelTmaWarpSpecializedCooperativeEEENS5_IJNSA_ILi192EEENSA_ILi176EEENSA_ILi16EEEEEENS_10bfloat16_tENS5_IJlSC_lEEESK_SL_NS4_8TiledMMAINS4_8MMA_AtomIJNS4_4SM904GMMA27MMA_64x16x16_F32BF16BF16_SSILNSP_5MajorE0ELSR_0ELNSP_7ScaleInE1ELSS_1EEEEEENS4_6LayoutISD_NS5_IJSC_NSA_ILi0EEESW_EEEEENS5_IJNS4_10UnderscoreESZ_SZ_EEEEENS4_13SM90_TMA_LOADENS4_14ComposedLayoutINS4_7SwizzleILi1ELi4ELi3EEENS4_18smem_ptr_flag_bitsILi16EEENSV_INS5_IJNSA_ILi8EEESI_EEENS5_IJSI_SC_EEEEEEEvNS4_8identityENS4_23SM90_TMA_LOAD_MULTICASTES1C_vS1D_EENS_8epilogue10collective6detail29Sm90TmaWarpSpecializedAdapterINS1H_15DefaultEpilogueISK_SL_SL_NS1G_6thread17LinearCombinationISK_Li1EffLNS1L_9ScaleType4KindE0ELNS_15FloatRoundStyleE2ESK_EENS1_15EpilogueDefaultEEEEEvvEEEEvNT_6ParamsE,@"STO_CUDA_ENTRY STV_DEFAULT"
_ZN7cutlass13device_kernelINS_4gemm6kernel13GemmUniversalIN4cute5tupleIJiiiiEEENS1_10collective13CollectiveMmaINS1_34MainloopSm90TmaGmmaWarpSpecializedILi19ENS5_IJNS4_1CILi2EEENSA_ILi1EEESC_EEENS1_35KernelTmaWarpSpecializedCooperativeEEENS5_IJNSA_ILi192EEENSA_ILi176EEENSA_ILi16EEEEEENS_10bfloat16_tENS5_IJlSC_lEEESK_SL_NS4_8TiledMMAINS4_8MMA_AtomIJNS4_4SM904GMMA27MMA_64x16x16_F32BF16BF16_SSILNSP_5MajorE0ELSR_0ELNSP_7ScaleInE1ELSS_1EEEEEENS4_6LayoutISD_NS5_IJSC_NSA_ILi0EEESW_EEEEENS5_IJNS4_10UnderscoreESZ_SZ_EEEEENS4_13SM90_TMA_LOADENS4_14ComposedLayoutINS4_7SwizzleILi1ELi4ELi3EEENS4_18smem_ptr_flag_bitsILi16EEENSV_INS5_IJNSA_ILi8EEESI_EEENS5_IJSI_SC_EEEEEEEvNS4_8identityENS4_23SM90_TMA_LOAD_MULTICASTES1C_vS1D_EENS_8epilogue10collective6detail29Sm90TmaWarpSpecializedAdapterINS1H_15DefaultEpilogueISK_SL_SL_NS1G_6thread17LinearCombinationISK_Li1EffLNS1L_9ScaleType4KindE0ELNS_15FloatRoundStyleE2ESK_EENS1_15EpilogueDefaultEEEEEvvEEEEvNT_6ParamsE:
[----:B------:R-:W0:Y:S02]  /*0000*/  LDC R1, c[0x0][0x28] ;  /* 0x00000a00ff017b82 */ /* 0x000e240000000800 */
[----:B0-----:R-:W-:Y:S01]  /*0010*/  VIADD R1, R1, 0xfffffff8 ;  /* 0xfffffff801017836 */ /* 0x001fe20000000000 */
[----:B------:R-:W0:Y:S01]  /*0020*/  S2R R6, SR_TID.X ;  /* 0x0000000000067919 */ /* 0x000e220000002100 */
[----:B------:R-:W-:Y:S01]  /*0030*/  ELECT P0, URZ, PT ;  /* 0x00000000003f782f */ /* 0x000fe20003800000 */
[----:B------:R-:W-:Y:S01]  /*0040*/  BSSY B0, `(.L_x_0) ;  /* 0x000000f000007945 */ /* 0x000fe20003800000 */
[--C-:B0-----:R-:W-:Y:S02]  /*0050*/  SHF.R.U32.HI R0, RZ, 0x5, R6.reuse ;  /* 0x00000005ff007819 */ /* 0x101fe40000011606 */
[----:B------:R-:W-:-:S03]  /*0060*/  SHF.R.U32.HI R3, RZ, 0x7, R6 ;  /* 0x00000007ff037819 */ /* 0x000fc60000011606 */
[----:B------:R-:W0:Y:S04]  /*0070*/  SHFL.IDX PT, R2, R0, RZ, 0x1f ;  /* 0x00001fff00027589 */ /* 0x000e2800000e0000 */
[----:B------:R1:W2:Y:S01]  /*0080*/  SHFL.IDX PT, R5, R3, RZ, 0x1f ;  /* 0x00001fff03057589 */ /* 0x0002a200000e0000 */
[----:B0-----:R-:W-:-:S13]  /*0090*/  ISETP.NE.OR P0, PT, R2, RZ, !P0 ;  /* 0x000000ff0200720c */ /* 0x001fda0004705670 */
[----:B-12---:R-:W-:Y:S05]  /*00a0*/  @P0 BRA `(.L_x_1) ;  /* 0x0000000000200947 */ /* 0x006fea0003800000 */
[----:B------:R-:W-:Y:S02]  /*00b0*/  ULDC.64 UR4, c[0x0][0x198] ;  /* 0x0000660000047ab9 */ /* 0x000fe40000000a00 */
[----:B------:R-:W-:Y:S02]  /*00c0*/  UIADD3 UR6, UP0, UR4, 0xf0, URZ ;  /* 0x000000f004067890 */ /* 0x000fe4000ff1e03f */
[----:B------:R-:W-:Y:S02]  /*00d0*/  UIADD3 UR4, UP1, UR4, 0x1f0, URZ ;  /* 0x000001f004047890 */ /* 0x000fe4000ff3e03f */
[----:B------:R-:W-:Y:S02]  /*00e0*/  UIADD3.X UR7, URZ, UR5, URZ, UP0, !UPT ;  /* 0x000000053f077290 */ /* 0x000fe400087fe43f */
[----:B------:R-:W-:-:S07]  /*00f0*/  UIADD3.X UR5, URZ, UR5, URZ, UP1, !UPT ;  /* 0x000000053f057290 */ /* 0x000fce0008ffe43f */
[----:B------:R0:W-:Y:S02]  /*0100*/  UTMACCTL.PF [UR6] ;  /* 0x00000000060079b9 */ /* 0x0001e40008040000 */
[----:B------:R0:W-:Y:S02]  /*0110*/  UTMACCTL.PF [UR4] ;  /* 0x00000000040079b9 */ /* 0x0001e40008040000 */
[----:B0-----:R-:W-:Y:S01]  /*0120*/  NOP ;  /* 0x0000000000007918 */ /* 0x001fe20000000000 */
.L_x_1:
[----:B------:R-:W-:Y:S05]  /*0130*/  BSYNC B0 ;  /* 0x0000000000007941 */ /* 0x000fea0003800000 */
.L_x_0:
[----:B------:R-:W0:Y:S02]  /*0140*/  SHFL.IDX PT, R3, R0, RZ, 0x1f ;  /* 0x00001fff00037589 */ /* 0x000e2400000e0000 */
[----:B0-----:R-:W-:-:S13]  /*0150*/  ISETP.NE.AND P0, PT, R3, RZ, PT ;  /* 0x000000ff0300720c */ /* 0x001fda0003f05270 */
[----:B------:R-:W-:Y:S05]  /*0160*/  @P0 BRA `(.L_x_2) ;  /* 0x0000000000dc0947 */ /* 0x000fea0003800000 */
[----:B------:R-:W-:Y:S01]  /*0170*/  ELECT P0, URZ, PT ;  /* 0x00000000003f782f */ /* 0x000fe20003800000 */
[----:B------:R-:W-:-:S12]  /*0180*/  BSSY B0, `(.L_x_2) ;  /* 0x0000035000007945 */ /* 0x000fd80003800000 */
[----:B------:R-:W-:Y:S05]  /*0190*/  @!P0 BRA `(.L_x_3) ;  /* 0x0000000000cc8947 */ /* 0x000fea0003800000 */
[----:B------:R-:W0:Y:S01]  /*01a0*/  S2UR UR8, SR_CgaCtaId ;  /* 0x00000000000879c3 */ /* 0x000e220000008800 */
[----:B------:R-:W-:Y:S01]  /*01b0*/  UMOV UR4, 0x400 ;  /* 0x0000040000047882 */ /* 0x000fe20000000000 */
[----:B------:R-:W-:Y:S01]  /*01c0*/  UMOV UR5, 0x1 ;  /* 0x0000000100057882 */ /* 0x000fe20000000000 */
[----:B------:R-:W-:Y:S02]  /*01d0*/  UMOV UR6, 0x4 ;  /* 0x0000000400067882 */ /* 0x000fe40000000000 */
[----:B------:R-:W-:-:S04]  /*01e0*/  UIADD3 UR6, -UR6, 0x100000, URZ ;  /* 0x0010000006067890 */ /* 0x000fc8000fffe13f */
[----:B------:R-:W-:Y:S02]  /*01f0*/  USHF.L.U32 UR7, UR6, 0xb, URZ ;  /* 0x0000000b06077899 */ /* 0x000fe4000800063f */
[----:B------:R-:W-:Y:S02]  /*0200*/  USHF.L.U32 UR6, UR6, 0x1, URZ ;  /* 0x0000000106067899 */ /* 0x000fe4000800063f */
[----:B0-----:R-:W-:Y:S02]  /*0210*/  ULEA UR8, UR8, UR4, 0x18 ;  /* 0x0000000408087291 */ /* 0x001fe4000f8ec03f */
[----:B------:R-:W-:-:S04]  /*0220*/  UIADD3 UR4, -UR5, 0x100000, URZ ;  /* 0x0010000005047890 */ /* 0x000fc8000fffe13f */
[----:B------:R-:W-:Y:S02]  /*0230*/  USHF.L.U32 UR5, UR4, 0xb, URZ ;  /* 0x0000000b04057899 */ /* 0x000fe4000800063f */
[----:B------:R-:W-:Y:S01]  /*0240*/  USHF.L.U32 UR4, UR4, 0x1, URZ ;  /* 0x0000000104047899 */ /* 0x000fe2000800063f */
[----:B------:R-:W0:Y:S11]  /*0250*/  FENCE.VIEW.ASYNC.S ;  /* 0x00000000000073c6 */ /* 0x000e360000000000 */
[----:B0-----:R0:W1:Y:S01]  /*0260*/  SYNCS.EXCH.64 URZ, [UR8], UR4 ;  /* 0x00000004083f75b2 */ /* 0x0010620008000100 */
[----:B------:R0:W2:Y:S01]  /*0270*/  SYNCS.EXCH.64 URZ, [UR8+0x98], UR6 ;  /* 0x00009806083f75b2 */ /* 0x0000a20008000100 */
[----:B------:R0:W3:Y:S01]  /*0280*/  SYNCS.EXCH.64 URZ, [UR8+0x8], UR4 ;  /* 0x00000804083f75b2 */ /* 0x0000e20008000100 */
[----:B------:R0:W4:Y:S01]  /*0290*/  SYNCS.EXCH.64 URZ, [UR8+0xa0], UR6 ;  /* 0x0000a006083f75b2 */ /* 0x0001220008000100 */
[----:B------:R0:W0:Y:S01]  /*02a0*/  SYNCS.EXCH.64 URZ, [UR8+0x10], UR4 ;  /* 0x00001004083f75b2 */ /* 0x0000220008000100 */
        /* <DEDUP_REMOVED lines=33> */
[----:B-1234-:R-:W-:Y:S01]  /*04c0*/  NOP ;  /* 0x0000000000007918 */ /* 0x01efe20000000000 */
.L_x_3:
[----:B0-----:R-:W-:Y:S05]  /*04d0*/  BSYNC B0 ;  /* 0x0000000000007941 */ /* 0x001fea0003800000 */
.L_x_2:
[----:B------:R-:W-:Y:S01]  /*04e0*/  SHF.R.S32.HI R4, RZ, 0x1f, R6 ;  /* 0x0000001fff047819 */ /* 0x000fe20000011406 */
[----:B------:R-:W0:Y:S01]  /*04f0*/  SHFL.IDX PT, R0, R0, RZ, 0x1f ;  /* 0x00001fff00007589 */ /* 0x000e2200000e0000 */
[----:B------:R-:W1:Y:S01]  /*0500*/  S2UR UR8, SR_CTAID.X ;  /* 0x00000000000879c3 */ /* 0x000e620000002500 */
[----:B------:R-:W-:Y:S02]  /*0510*/  ELECT P0, URZ, PT ;  /* 0x00000000003f782f */ /* 0x000fe40003800000 */
[----:B------:R-:W-:Y:S01]  /*0520*/  LEA.HI R4, R4, R6, RZ, 0x7 ;  /* 0x0000000604047211 */ /* 0x000fe200078f38ff */
[----:B------:R-:W-:Y:S01]  /*0530*/  ULDC UR4, c[0x0][0x150] ;  /* 0x0000540000047ab9 */ /* 0x000fe20000000800 */
[----:B------:R-:W-:Y:S01]  /*0540*/  SHF.R.S32.HI R8, RZ, 0x1f, R3 ;  /* 0x0000001fff087819 */ /* 0x000fe20000011403 */
[----:B------:R-:W-:Y:S01]  /*0550*/  NOP ;  /* 0x0000000000007918 */ /* 0x000fe20000000000 */
[----:B------:R-:W-:Y:S01]  /*0560*/  LOP3.LUT R4, R4, 0xffffff80, RZ, 0xc0, !PT ;  /* 0xffffff8004047812 */ /* 0x000fe200078ec0ff */
[----:B------:R-:W-:Y:S01]  /*0570*/  NOP ;  /* 0x0000000000007918 */ /* 0x000fe20000000000 */
[----:B------:R-:W-:Y:S01]  /*0580*/  LEA.HI R8, R8, R3, RZ, 0x2 ;  /* 0x0000000308087211 */ /* 0x000fe200078f10ff */
[----:B------:R-:W2:Y:S01]  /*0590*/  LDC R10, c[0x0][0x144] ;  /* 0x00005100ff0a7b82 */ /* 0x000ea20000000800 */
[----:B------:R-:W-:Y:S01]  /*05a0*/  ISETP.NE.AND P3, PT, R5, RZ, PT ;  /* 0x000000ff0500720c */ /* 0x000fe20003f65270 */
[----:B------:R-:W-:Y:S01]  /*05b0*/  IMAD.IADD R6, R6, 0x1, -R4 ;  /* 0x0000000106067824 */ /* 0x000fe200078e0a04 */
[----:B------:R-:W-:Y:S01]  /*05c0*/  LOP3.LUT R8, R8, 0x3ffffffc, RZ, 0xc0, !PT ;  /* 0x3ffffffc08087812 */ /* 0x000fe200078ec0ff */
[----:B------:R-:W3:Y:S03]  /*05d0*/  S2R R4, SR_CTAID.Y ;  /* 0x0000000000047919 */ /* 0x000ee60000002600 */
[----:B------:R-:W-:Y:S01]  /*05e0*/  SHF.R.S32.HI R7, RZ, 0x1f, R6 ;  /* 0x0000001fff077819 */ /* 0x000fe20000011406 */
[----:B------:R-:W-:Y:S01]  /*05f0*/  IMAD.IADD R8, R3, 0x1, -R8 ;  /* 0x0000000103087824 */ /* 0x000fe200078e0a08 */
[----:B------:R-:W4:Y:S02]  /*0600*/  LDC R13, c[0x0][0x140] ;  /* 0x00005000ff0d7b82 */ /* 0x000f240000000800 */
[----:B------:R-:W-:-:S02]  /*0610*/  LEA.HI R7, R7, R6, RZ, 0x3 ;  /* 0x0000000607077211 */ /* 0x000fc400078f18ff */
[----:B0-----:R-:W-:Y:S02]  /*0620*/  ISETP.NE.OR P0, PT, R0, RZ, !P0 ;  /* 0x000000ff0000720c */ /* 0x001fe40004705670 */
[--C-:B------:R-:W-:Y:S02]  /*0630*/  SHF.R.S32.HI R0, RZ, 0x3, R7.reuse ;  /* 0x00000003ff007819 */ /* 0x100fe40000011407 */
[----:B------:R-:W-:Y:S02]  /*0640*/  SHF.R.S32.HI R7, RZ, 0x1f, R7 ;  /* 0x0000001fff077819 */ /* 0x000fe40000011407 */
[----:B-1----:R-:W-:Y:S02]  /*0650*/  I2FP.F32.U32 R9, UR8 ;  /* 0x0000000800097c45 */ /* 0x002fe40008201000 */
[----:B------:R-:W-:-:S03]  /*0660*/  LEA.HI R7, R7, R0, RZ, 0x2 ;  /* 0x0000000007077211 */ /* 0x000fc600078f10ff */
[----:B------:R-:W-:Y:S01]  /*0670*/  FMUL R9, R9, UR4 ;  /* 0x0000000409097c20 */ /* 0x000fe20008400000 */
[----:B------:R-:W-:Y:S01]  /*0680*/  LOP3.LUT R7, R7, 0xfffffffc, RZ, 0xc0, !PT ;  /* 0xfffffffc07077812 */ /* 0x000fe200078ec0ff */
[----:B------:R-:W-:Y:S01]  /*0690*/  VOTEU.ALL UP0, P0 ;  /* 0x00000000003f7886 */ /* 0x000fe20000000000 */
[----:B------:R-:W-:Y:S01]  /*06a0*/  ULDC UR4, c[0x0][0x154] ;  /* 0x0000550000047ab9 */ /* 0x000fe20000000800 */
[----:B------:R-:W-:Y:S02]  /*06b0*/  VOTEU.ALL UP1, P0 ;  /* 0x00000000003f7886 */ /* 0x000fe40000020000 */
[----:B------:R-:W0:Y:S01]  /*06c0*/  F2I.U32.TRUNC.NTZ R9, R9 ;  /* 0x0000000900097305 */ /* 0x000e22000020f000 */
[----:B------:R-:W-:Y:S01]  /*06d0*/  IMAD.IADD R7, R0, 0x1, -R7 ;  /* 0x0000000100077824 */ /* 0x000fe200078e0a07 */
[----:B------:R-:W1:Y:S01]  /*06e0*/  @!UP0 S2UR UR7, SR_CgaCtaId ;  /* 0x00000000000789c3 */ /* 0x000e620000008800 */
[----:B------:R-:W-:Y:S01]  /*06f0*/  @!UP0 UMOV UR6, 0x400 ;  /* 0x0000040000068882 */ /* 0x000fe20000000000 */
[----:B----4-:R-:W-:Y:S01]  /*0700*/  ISETP.EQ.U32.AND P2, PT, R13, 0x1, PT ;  /* 0x000000010d00780c */ /* 0x010fe20003f42070 */
[----:B------:R-:W-:Y:S01]  /*0710*/  IMAD R8, R8, 0x4, R7 ;  /* 0x0000000408087824 */ /* 0x000fe200078e0207 */
[----:B---3--:R-:W-:-:S04]  /*0720*/  I2FP.F32.U32 R3, R4 ;  /* 0x0000000400037245 */ /* 0x008fc80000201000 */
[----:B------:R-:W-:Y:S01]  /*0730*/  LEA.HI R0, R8, R8, RZ, 0x1 ;  /* 0x0000000808007211 */ /* 0x000fe200078f08ff */
[----:B------:R-:W-:Y:S01]  /*0740*/  FMUL R12, R3, UR4 ;  /* 0x00000004030c7c20 */ /* 0x000fe20008400000 */
[----:B------:R-:W3:Y:S01]  /*0750*/  LDC R7, c[0x0][0x148] ;  /* 0x00005200ff077b82 */ /* 0x000ee20000000800 */
[----:B------:R-:W-:Y:S01]  /*0760*/  UMOV UR4, 0x20 ;  /* 0x0000002000047882 */ /* 0x000fe20000000000 */
[----:B------:R-:W-:Y:S01]  /*0770*/  LOP3.LUT R11, R0, 0xfffffffe, RZ, 0xc0, !PT ;  /* 0xfffffffe000b7812 */ /* 0x000fe200078ec0ff */
[----:B0-----:R-:W-:Y:S01]  /*0780*/  IMAD.MOV R15, RZ, RZ, -R9 ;  /* 0x000000ffff0f7224 */ /* 0x001fe200078e0a09 */
[----:B------:R-:W-:Y:S01]  /*0790*/  SHF.R.S32.HI R9, RZ, 0x1f, R2 ;  /* 0x0000001fff097819 */ /* 0x000fe20000011402 */
[----:B------:R-:W0:Y:S01]  /*07a0*/  F2I.U32.TRUNC.NTZ R12, R12 ;  /* 0x0000000c000c7305 */ /* 0x000e22000020f000 */
[----:B------:R-:W-:-:S04]  /*07b0*/  @!UP0 UIADD3 UR4, -UR4, 0x100000, URZ ;  /* 0x0010000004048890 */ /* 0x000fc8000fffe13f */
[----:B------:R-:W-:Y:S02]  /*07c0*/  @!UP0 USHF.L.U32 UR5, UR4, 0xb, URZ ;  /* 0x0000000b04058899 */ /* 0x000fe4000800063f */
[----:B------:R-:W-:Y:S01]  /*07d0*/  @!UP0 USHF.L.U32 UR4, UR4, 0x1, URZ ;  /* 0x0000000104048899 */ /* 0x000fe2000800063f */
[----:B--2---:R-:W-:Y:S01]  /*07e0*/  IMAD R3, R10, R15, UR8 ;  /* 0x000000080a037e24 */ /* 0x004fe2000f8e020f */
[----:B------:R-:W-:Y:S01]  /*07f0*/  LEA.HI R9, R9, R2, RZ, 0x2 ;  /* 0x0000000209097211 */ /* 0x000fe200078f10ff */
[C---:B------:R-:W-:Y:S02]  /*0800*/  IMAD.IADD R0, R8.reuse, 0x1, -R11 ;  /* 0x0000000108007824 */ /* 0x040fe400078e0a0b */
[----:B------:R-:W-:Y:S01]  /*0810*/  IMAD.SHL.U32 R11, R8, 0x4, RZ ;  /* 0x00000004080b7824 */ /* 0x000fe200078e00ff */
[----:B------:R-:W-:Y:S02]  /*0820*/  LOP3.LUT R9, R9, 0xfffffffc, RZ, 0xc0, !PT ;  /* 0xfffffffc09097812 */ /* 0x000fe400078ec0ff */
[----:B------:R-:W-:Y:S01]  /*0830*/  ISETP.NE.AND P4, PT, R0, R3, PT ;  /* 0x000000030000720c */ /* 0x000fe20003f85270 */
[----:B-1----:R-:W-:Y:S01]  /*0840*/  @!UP0 ULEA UR6, UR7, UR6, 0x18 ;  /* 0x0000000607068291 */ /* 0x002fe2000f8ec03f */
[----:B------:R-:W-:Y:S01]  /*0850*/  LOP3.LUT R16, R8, 0xc, R11, 0x78, !PT ;  /* 0x0000000c08107812 */ /* 0x000fe200078e780b */
[----:B------:R-:W-:Y:S01]  /*0860*/  IMAD.IADD R0, R2, 0x1, -R9 ;  /* 0x0000000102007824 */ /* 0x000fe200078e0a09 */
[----:B------:R-:W-:Y:S01]  /*0870*/  VOTEU.ALL UP0, P0 ;  /* 0x00000000003f7886 */ /* 0x000fe20000000000 */
[----:B------:R-:W-:Y:S01]  /*0880*/  LOP3.LUT P0, RZ, R6, 0x7, RZ, 0xc0, !PT ;  /* 0x0000000706ff7812 */ /* 0x000fe2000780c0ff */
[----:B0-----:R-:W-:-:S02]  /*0890*/  IMAD.MOV R14, RZ, RZ, -R12 ;  /* 0x000000ffff0e7224 */ /* 0x001fc400078e0a0c */
[----:B------:R-:W-:Y:S01]  /*08a0*/  ISETP.NE.AND P1, PT, R0, 0x3, PT ;  /* 0x000000030000780c */ /* 0x000fe20003f25270 */
[----:B------:R-:W-:Y:S01]  /*08b0*/  VIADD R6, R5, 0xffffffff ;  /* 0xffffffff05067836 */ /* 0x000fe20000000000 */
[----:B------:R-:W-:Y:S01]  /*08c0*/  ISETP.LT.U32.AND P0, PT, R16, 0x2, !P0 ;  /* 0x000000021000780c */ /* 0x000fe20004701070 */
[----:B---3--:R-:W-:Y:S01]  /*08d0*/  IMAD R9, R7, R14, R4 ;  /* 0x0000000e07097224 */ /* 0x008fe200078e0204 */
[----:B------:R-:W-:Y:S01]  /*08e0*/  ISETP.EQ.OR P1, PT, R0, RZ, !P1 ;  /* 0x000000ff0000720c */ /* 0x000fe20004f22670 */
[----:B------:R-:W0:Y:S02]  /*08f0*/  FENCE.VIEW.ASYNC.S ;  /* 0x00000000000073c6 */ /* 0x000e240000000000 */
[----:B0-----:R0:W1:Y:S01]  /*0900*/  @!UP0 SYNCS.EXCH.64 URZ, [UR6+0x140], UR4 ;  /* 0x00014004063f85b2 */ /* 0x0010620008000100 */
[----:B------:R-:W-:Y:S02]  /*0910*/  @P4 LEA.HI R2, R16, R16, RZ, 0x1 ;  /* 0x0000001010024211 */ /* 0x000fe400078f08ff */
[----:B------:R-:W-:-:S02]  /*0920*/  ISETP.EQ.AND P1, PT, R5, RZ, P1 ;  /* 0x000000ff0500720c */ /* 0x000fc40000f22270 */
[----:B------:R-:W-:Y:S02]  /*0930*/  @P4 SHF.R.S32.HI R2, RZ, 0x1, R2 ;  /* 0x00000001ff024819 */ /* 0x000fe40000011402 */
[----:B------:R-:W-:Y:S02]  /*0940*/  ISETP.GE.U32.AND P6, PT, R6, 0x2, PT ;  /* 0x000000020600780c */ /* 0x000fe40003fc6070 */
[----:B------:R-:W-:Y:S01]  /*0950*/  @P4 ISETP.NE.AND P5, PT, R2, R9, PT ;  /* 0x000000090200420c */ /* 0x000fe20003fa5270 */
[----:B------:R-:W-:Y:S01]  /*0960*/  IMAD.MOV.U32 R2, RZ, RZ, 0x1 ;  /* 0x00000001ff027424 */ /* 0x000fe200078e00ff */
[----:B------:R-:W-:Y:S02]  /*0970*/  SEL R9, RZ, 0x1, !P0 ;  /* 0x00000001ff097807 */ /* 0x000fe40004000000 */
[----:B------:R-:W-:Y:S02]  /*0980*/  @P4 SEL R2, RZ, 0x1, P5 ;  /* 0x00000001ff024807 */ /* 0x000fe40002800000 */
[----:B------:R-:W-:Y:S01]  /*0990*/  SEL R17, RZ, 0x1, !P1 ;  /* 0x00000001ff117807 */ /* 0x000fe20004800000 */
[----:B------:R0:W2:Y:S01]  /*09a0*/  @!UP1 SYNCS.EXCH.64 URZ, [UR6+0x148], UR4 ;  /* 0x00014804063f95b2 */ /* 0x0000a20008000100 */
[----:B------:R-:W-:Y:S01]  /*09b0*/  LOP3.LUT R2, R2, R9, RZ, 0xc0, !PT ;  /* 0x0000000902027212 */ /* 0x000fe200078ec0ff */
[----:B------:R-:W-:Y:S01]  /*09c0*/  NOP ;  /* 0x0000000000007918 */ /* 0x000fe20000000000 */
[----:B------:R-:W-:Y:S01]  /*09d0*/  SEL R17, R17, 0x2, P6 ;  /* 0x0000000211117807 */ /* 0x000fe20003000000 */
[----:B------:R-:W-:Y:S06]  /*09e0*/  @!P2 BRA `(.L_x_4) ;  /* 0x000000000008a947 */ /* 0x000fec0003800000 */
[----:B-12---:R-:W-:Y:S01]  /*09f0*/  UCGABAR_ARV ;  /* 0x00000000000079c7 */ /* 0x006fe20008000000 */
[----:B------:R-:W-:Y:S05]  /*0a00*/  BRA `(.L_x_5) ;  /* 0x0000000000047947 */ /* 0x000fea0003800000 */
.L_x_4:
[----:B-12---:R-:W-:Y:S01]  /*0a10*/  NOP ;  /* 0x0000000000007918 */ /* 0x006fe20000000000 */
.L_x_5:
[----:B------:R-:W1:Y:S01]  /*0a20*/  LDC R8, c[0x0][0x65c] ;  /* 0x00019700ff087b82 */ /* 0x000e620000000800 */
[----:B------:R-:W-:Y:S01]  /*0a30*/  IMAD.MOV.U32 R9, RZ, RZ, RZ ;  /* 0x000000ffff097224 */ /* 0x000fe200078e00ff */
[----:B-1----:R-:W-:Y:S01]  /*0a40*/  ISETP.NE.AND P1, PT, R8, 0x1, PT ;  /* 0x000000010800780c */ /* 0x002fe20003f25270 */
[----:B------:R-:W-:-:S12]  /*0a50*/  IMAD.U32 R8, RZ, RZ, UR8 ;  /* 0x00000008ff087e24 */ /* 0x000fd8000f8e00ff */
[----:B------:R-:W1:Y:S01]  /*0a60*/  @P1 LDC R23, c[0x0][0x10] ;  /* 0x00000400ff171b82 */ /* 0x000e620000000800 */
[----:B------:R-:W-:Y:S02]  /*0a70*/  @P1 IMAD.MOV.U32 R5, RZ, RZ, RZ ;  /* 0x000000ffff051224 */ /* 0x000fe400078e00ff */
[----:B------:R-:W-:-:S05]  /*0a80*/  @P1 IMAD.MOV.U32 R19, RZ, RZ, RZ ;  /* 0x000000ffff131224 */ /* 0x000fca00078e00ff */
[----:B------:R-:W2:Y:S01]  /*0a90*/  @!P1 LDC R11, c[0x0][0xc] ;  /* 0x00000300ff0b9b82 */ /* 0x000ea20000000800 */
[----:B-1----:R-:W-:-:S04]  /*0aa0*/  @P1 IMAD.WIDE.U32 R22, R23, UR8, R4 ;  /* 0x0000000817161c25 */ /* 0x002fc8000f8e0004 */
[----:B------:R-:W-:Y:S02]  /*0ab0*/  @P1 IMAD.IADD R19, R23, 0x1, R19 ;  /* 0x0000000117131824 */ /* 0x000fe400078e0213 */
[----:B--2---:R-:W-:-:S04]  /*0ac0*/  @!P1 IMAD.WIDE.U32 R8, R4, R11, R8 ;  /* 0x0000000b04089225 */ /* 0x004fc800078e0008 */
[----:B------:R-:W-:Y:S02]  /*0ad0*/  @!P1 IMAD.MOV.U32 R22, RZ, RZ, R8 ;  /* 0x000000ffff169224 */ /* 0x000fe400078e0008 */
[----:B------:R-:W-:Y:S01]  /*0ae0*/  @!P1 IMAD.MOV.U32 R19, RZ, RZ, R9 ;  /* 0x000000ffff139224 */ /* 0x000fe200078e0009 */
[----:B------:R-:W-:Y:S06]  /*0af0*/  @!P2 BRA `(.L_x_6) ;  /* 0x00000000000ca947 */ /* 0x000fec0003800000 */
[----:B------:R-:W-:Y:S01]  /*0b00*/  UCGABAR_WAIT ;  /* 0x0000000000007dc7 */ /* 0x000fe20008000000 */
[----:B------:R-:W-:Y:S01]  /*0b10*/  CCTL.IVALL ;  /* 0x00000000ff00798f */ /* 0x000fe20002000000 */
[----:B------:R-:W-:Y:S05]  /*0b20*/  BRA `(.L_x_7) ;  /* 0x0000000000047947 */ /* 0x000fea0003800000 */
.L_x_6:
[----:B------:R-:W-:Y:S06]  /*0b30*/  BAR.SYNC.DEFER_BLOCKING 0x0 ;  /* 0x0000000000007b1d */ /* 0x000fec0000010000 */
.L_x_7:
[----:B------:R-:W-:Y:S05]  /*0b40*/  @!P3 BRA `(.L_x_8) ;  /* 0x000000d00088b947 */ /* 0x000fea0003800000 */
[----:B------:R-:W-:-:S13]  /*0b50*/  ISETP.GT.U32.AND P0, PT, R6, 0x1, PT ;  /* 0x000000010600780c */ /* 0x000fda0003f04070 */
[----:B0-----:R-:W-:Y:S05]  /*0b60*/  @P0 EXIT ;  /* 0x000000000000094d */ /* 0x001fea0003800000 */
[----:B------:R-:W-:Y:S01]  /*0b70*/  IMAD.MOV.U32 R8, RZ, RZ, -0x1 ;  /* 0xffffffffff087424 */ /* 0x000fe200078e00ff */
[----:B------:R-:W-:Y:S01]  /*0b80*/  ULDC.64 UR4, c[0x0][0x650] ;  /* 0x0001940000047ab9 */ /* 0x000fe20000000a00 */
[----:B------:R-:W-:Y:S01]  /*0b90*/  IMAD.MOV.U32 R6, RZ, RZ, -0x1 ;  /* 0xffffffffff067424 */ /* 0x000fe200078e00ff */
[----:B------:R-:W-:Y:S01]  /*0ba0*/  ISETP.GE.U32.AND P0, PT, R22, UR4, PT ;  /* 0x0000000416007c0c */ /* 0x000fe2000bf06070 */
[----:B------:R-:W-:Y:S01]  /*0bb0*/  IMAD.MOV.U32 R18, RZ, RZ, -0x1 ;  /* 0xffffffffff127424 */ /* 0x000fe200078e00ff */
[----:B------:R0:W-:Y:S01]  /*0bc0*/  STL [R1], R8 ;  /* 0x0000000801007387 */ /* 0x0001e20000100800 */
[----:B------:R-:W-:Y:S02]  /*0bd0*/  PRMT R0, RZ, 0x7610, R0 ;  /* 0x00007610ff007816 */ /* 0x000fe40000000000 */
[----:B------:R-:W-:Y:S01]  /*0be0*/  ISETP.GE.U32.AND.EX P0, PT, R19, UR5, PT, P0 ;  /* 0x0000000513007c0c */ /* 0x000fe2000bf06100 */
[----:B------:R0:W-:-:S12]  /*0bf0*/  STL [R1+0x4], R6 ;  /* 0x0000040601007387 */ /* 0x0001d80000100800 */
[----:B0-----:R-:W-:Y:S05]  /*0c00*/  @P0 BRA `(.L_x_9) ;  /* 0x0000000400380947 */ /* 0x001fea0003800000 */
[----:B------:R-:W0:Y:S01]  /*0c10*/  LDC.64 R20, c[0x0][0x628] ;  /* 0x00018a00ff147b82 */ /* 0x000e220000000a00 */
[----:B------:R-:W-:Y:S02]  /*0c20*/  IMAD.MOV.U32 R8, RZ, RZ, R22 ;  /* 0x000000ffff087224 */ /* 0x000fe400078e0016 */
[----:B------:R-:W-:-:S05]  /*0c30*/  IMAD.MOV.U32 R9, RZ, RZ, R19 ;  /* 0x000000ffff097224 */ /* 0x000fca00078e0013 */
[----:B------:R-:W1:Y:S08]  /*0c40*/  LDC R0, c[0x0][0x630] ;  /* 0x00018c00ff007b82 */ /* 0x000e700000000800 */
[----:B------:R-:W2:Y:S01]  /*0c50*/  LDC.64 R24, c[0x0][0x620] ;  /* 0x00018800ff187b82 */ /* 0x000ea20000000a00 */
[----:B0-----:R-:W-:-:S04]  /*0c60*/  ISETP.NE.U32.AND P0, PT, R20, RZ, PT ;  /* 0x000000ff1400720c */ /* 0x001fc80003f05070 */
[----:B------:R-:W-:-:S13]  /*0c70*/  ISETP.NE.AND.EX P0, PT, R21, RZ, PT, P0 ;  /* 0x000000ff1500720c */ /* 0x000fda0003f05300 */
[----:B-12---:R-:W-:Y:S05]  /*0c80*/  @!P0 BRA `(.L_x_10) ;  /* 0x0000000000288947 */ /* 0x006fea0003800000 */
[----:B------:R-:W0:Y:S02]  /*0c90*/  LDC R13, c[0x0][0x634] ;  /* 0x00018d00ff0d7b82 */ /* 0x000e240000000800 */
[----:B0-----:R-:W-:-:S05]  /*0ca0*/  IADD3 R13, P0, R22, R13, RZ ;  /* 0x0000000d160d7210 */ /* 0x001fca0007f1e0ff */
[----:B------:R-:W-:-:S04]  /*0cb0*/  IMAD.X R15, RZ, RZ, R19, P0 ;  /* 0x000000ffff0f7224 */ /* 0x000fc800000e0613 */
[----:B------:R-:W-:-:S04]  /*0cc0*/  IMAD.WIDE.U32 R8, R15, R20, RZ ;  /* 0x000000140f087225 */ /* 0x000fc800078e00ff */
[----:B------:R-:W-:-:S04]  /*0cd0*/  IMAD.WIDE.U32 R10, P0, R13, R21, R8 ;  /* 0x000000150d0a7225 */ /* 0x000fc80007800008 */
[----:B------:R-:W-:-:S04]  /*0ce0*/  IMAD.WIDE.U32 R8, R13, R20, RZ ;  /* 0x000000140d087225 */ /* 0x000fc800078e00ff */
[----:B------:R-:W-:Y:S01]  /*0cf0*/  IMAD.X R13, RZ, RZ, RZ, P0 ;  /* 0x000000ffff0d7224 */ /* 0x000fe200000e06ff */
[----:B------:R-:W-:Y:S01]  /*0d00*/  IADD3 RZ, P0, R9, R10, RZ ;  /* 0x0000000a09ff7210 */ /* 0x000fe20007f1e0ff */
[----:B------:R-:W-:-:S04]  /*0d10*/  IMAD.MOV.U32 R12, RZ, RZ, R11 ;  /* 0x000000ffff0c7224 */ /* 0x000fc800078e000b */
[----:B------:R-:W-:-:S08]  /*0d20*/  IMAD.WIDE.U32.X R8, R15, R21, R12, P0 ;  /* 0x000000150f087225 */ /* 0x000fd000000e040c */
.L_x_10:
[----:B------:R-:W0:Y:S01]  /*0d30*/  LDC.64 R20, c[0x0][0x640] ;  /* 0x00019000ff147b82 */ /* 0x000e220000000a00 */
[-CC-:B------:R-:W-:Y:S01]  /*0d40*/  SHF.R.U64 R26, R8, R0.reuse, R9.reuse ;  /* 0x00000000081a7219 */ /* 0x180fe20000001209 */
[----:B------:R-:W-:Y:S01]  /*0d50*/  IMAD.MOV.U32 R18, RZ, RZ, R22 ;  /* 0x000000ffff127224 */ /* 0x000fe200078e0016 */
[----:B------:R-:W-:Y:S01]  /*0d60*/  SHF.R.U32.HI R0, RZ, R0, R9 ;  /* 0x00000000ff007219 */ /* 0x000fe20000011609 */
[----:B------:R-:W-:Y:S01]  /*0d70*/  IMAD R28, R7, R14, R4 ;  /* 0x0000000e071c7224 */ /* 0x000fe200078e0204 */
[----:B------:R-:W-:Y:S01]  /*0d80*/  IADD3 R5, P0, RZ, -R26, RZ ;  /* 0x8000001aff057210 */ /* 0x000fe20007f1e0ff */
[----:B------:R-:W-:Y:S02]  /*0d90*/  IMAD.MOV.U32 R23, RZ, RZ, 0x1 ;  /* 0x00000001ff177424 */ /* 0x000fe400078e00ff */
[----:B------:R-:W1:Y:S02]  /*0da0*/  LDC R6, c[0x0][0x618] ;  /* 0x00018600ff067b82 */ /* 0x000e640000000800 */
[----:B------:R-:W-:-:S04]  /*0db0*/  IMAD.X R9, RZ, RZ, ~R0, P0 ;  /* 0x000000ffff097224 */ /* 0x000fc800000e0e00 */
[-C--:B------:R-:W-:Y:S02]  /*0dc0*/  IMAD R0, R9, R24.reuse, RZ ;  /* 0x0000001809007224 */ /* 0x080fe400078e02ff */
[----:B------:R-:W2:Y:S01]  /*0dd0*/  LDC R11, c[0x0][0x608] ;  /* 0x00018200ff0b7b82 */ /* 0x000ea20000000800 */
[----:B------:R-:W-:-:S04]  /*0de0*/  IMAD.WIDE.U32 R8, R5, R24, R18 ;  /* 0x0000001805087225 */ /* 0x000fc800078e0012 */
[----:B------:R-:W-:-:S03]  /*0df0*/  IMAD R5, R5, R25, R0 ;  /* 0x0000001905057224 */ /* 0x000fc600078e0200 */
[----:B------:R-:W3:Y:S01]  /*0e00*/  LDC R12, c[0x0][0x658] ;  /* 0x00019600ff0c7b82 */ /* 0x000ee20000000800 */
[----:B0-----:R-:W-:Y:S01]  /*0e10*/  ISETP.NE.U32.AND P0, PT, R20, RZ, PT ;  /* 0x000000ff1400720c */ /* 0x001fe20003f05070 */
[----:B------:R-:W-:Y:S02]  /*0e20*/  IMAD.IADD R5, R9, 0x1, R5 ;  /* 0x0000000109057824 */ /* 0x000fe400078e0205 */
[----:B------:R-:W-:Y:S01]  /*0e30*/  IMAD.MOV.U32 R9, RZ, RZ, -0x1 ;  /* 0xffffffffff097424 */ /* 0x000fe200078e00ff */
[----:B------:R-:W-:-:S03]  /*0e40*/  ISETP.NE.AND.EX P0, PT, R21, RZ, PT, P0 ;  /* 0x000000ff1500720c */ /* 0x000fc60003f05300 */
[----:B------:R-:W0:Y:S01]  /*0e50*/  LDC R15, c[0x0][0x600] ;  /* 0x00018000ff0f7b82 */ /* 0x000e220000000800 */
[-CC-:B-1----:R-:W-:Y:S02]  /*0e60*/  SHF.R.U64 R13, R8, R6.reuse, R5.reuse ;  /* 0x00000006080d7219 */ /* 0x182fe40000001205 */
[----:B------:R-:W-:-:S05]  /*0e70*/  SHF.R.U32.HI R0, RZ, R6, R5 ;  /* 0x00000006ff007219 */ /* 0x000fca0000011605 */
[----:B------:R-:W1:Y:S01]  /*0e80*/  LDC R18, c[0x0][0x648] ;  /* 0x00019200ff127b82 */ /* 0x000e620000000800 */
[-CC-:B--2---:R-:W-:Y:S02]  /*0e90*/  SHF.R.U64 R27, R13, R11.reuse, R0.reuse ;  /* 0x0000000b0d1b7219 */ /* 0x184fe40000001200 */
[----:B------:R-:W-:-:S05]  /*0ea0*/  SHF.R.U32.HI R5, RZ, R11, R0 ;  /* 0x0000000bff057219 */ /* 0x000fca0000011600 */
[----:B------:R-:W2:Y:S01]  /*0eb0*/  LDC R24, c[0x0][0x638] ;  /* 0x00018e00ff187b82 */ /* 0x000ea20000000800 */
[-CC-:B---3--:R-:W-:Y:S02]  /*0ec0*/  SHF.R.U64 R14, R27, R12.reuse, R5.reuse ;  /* 0x0000000c1b0e7219 */ /* 0x188fe40000001205 */
[-C--:B------:R-:W-:Y:S02]  /*0ed0*/  SHF.L.U32 R0, R9, R12.reuse, RZ ;  /* 0x0000000c09007219 */ /* 0x080fe400000006ff */
[----:B------:R-:W-:Y:S01]  /*0ee0*/  SHF.R.U32.HI R5, RZ, R12, R5 ;  /* 0x0000000cff057219 */ /* 0x000fe20000011605 */
[----:B------:R-:W-:Y:S01]  /*0ef0*/  IMAD.MOV.U32 R4, RZ, RZ, R14 ;  /* 0x000000ffff047224 */ /* 0x000fe200078e000e */
[----:B------:R-:W-:Y:S01]  /*0f00*/  LOP3.LUT R10, RZ, R0, RZ, 0x33, !PT ;  /* 0x00000000ff0a7212 */ /* 0x000fe200078e33ff */
[----:B------:R-:W3:Y:S01]  /*0f10*/  LDC R25, c[0x0][0x610] ;  /* 0x00018400ff197b82 */ /* 0x000ee20000000800 */
[----:B------:R-:W-:Y:S05]  /*0f20*/  @!P0 BRA `(.L_x_11) ;  /* 0x0000000000288947 */ /* 0x000fea0003800000 */
[----:B------:R-:W4:Y:S02]  /*0f30*/  LDC R9, c[0x0][0x64c] ;  /* 0x00019300ff097b82 */ /* 0x000f240000000800 */
[----:B----4-:R-:W-:-:S05]  /*0f40*/  IADD3 R9, P0, R14, R9, RZ ;  /* 0x000000090e097210 */ /* 0x010fca0007f1e0ff */
        /* <DEDUP_REMOVED lines=8> */
.L_x_11:
[----:B-1----:R-:W-:Y:S01]  /*0fd0*/  SHF.R.U64 R4, R4, R18, R5 ;  /* 0x0000001204047219 */ /* 0x002fe20000001205 */
[----:B0-----:R-:W-:Y:S01]  /*0fe0*/  VIADD R6, R15, 0xffffffff ;  /* 0xffffffff0f067836 */ /* 0x001fe20000000000 */
[----:B------:R-:W-:Y:S01]  /*0ff0*/  SHF.L.U32 R0, R23, R12, RZ ;  /* 0x0000000c17007219 */ /* 0x000fe200000006ff */
[----:B------:R-:W-:Y:S01]  /*1000*/  IMAD.MOV.U32 R18, RZ, RZ, R26 ;  /* 0x000000ffff127224 */ /* 0x000fe200078e001a */
[----:B------:R-:W-:Y:S01]  /*1010*/  LOP3.LUT R5, R27, R10, RZ, 0xc0, !PT ;  /* 0x0000000a1b057212 */ /* 0x000fe200078ec0ff */
[----:B------:R-:W-:Y:S01]  /*1020*/  IMAD.MOV R7, RZ, RZ, -R4 ;  /* 0x000000ffff077224 */ /* 0x000fe200078e0a04 */
[----:B------:R-:W-:Y:S02]  /*1030*/  SEL R3, R3, R28, !P1 ;  /* 0x0000001c03037207 */ /* 0x000fe40004800000 */
[----:B------:R-:W-:Y:S01]  /*1040*/  LOP3.LUT R6, R13, R6, RZ, 0xc0, !PT ;  /* 0x000000060d067212 */ /* 0x000fe200078ec0ff */
[----:B------:R-:W-:Y:S02]  /*1050*/  IMAD R4, R0, R4, R5 ;  /* 0x0000000400047224 */ /* 0x000fe400078e0205 */
[----:B--2---:R-:W-:-:S02]  /*1060*/  IMAD R0, R7, R24, R14 ;  /* 0x0000001807007224 */ /* 0x004fc400078e020e */
[----:B---3--:R-:W-:Y:S02]  /*1070*/  IMAD R3, R4, R25, R3 ;  /* 0x0000001904037224 */ /* 0x008fe400078e0203 */
[----:B------:R-:W-:Y:S02]  /*1080*/  IMAD.MOV.U32 R5, RZ, RZ, 0x1 ;  /* 0x00000001ff057424 */ /* 0x000fe400078e00ff */
[----:B------:R-:W-:-:S03]  /*1090*/  IMAD R4, R0, R15, R6 ;  /* 0x0000000f00047224 */ /* 0x000fc600078e0206 */
[----:B------:R-:W-:Y:S02]  /*10a0*/  PRMT R0, R5, 0x7610, R0 ;  /* 0x0000761005007816 */ /* 0x000fe40000000000 */
[----:B------:R-:W-:Y:S02]  /*10b0*/  SEL R5, R4, R3, !P1 ;  /* 0x0000000304057207 */ /* 0x000fe40004800000 */
[----:B------:R-:W-:-:S03]  /*10c0*/  SEL R3, R3, R4, !P1 ;  /* 0x0000000403037207 */ /* 0x000fc60004800000 */
[----:B------:R0:W-:Y:S04]  /*10d0*/  STL [R1+0x4], R5 ;  /* 0x0000040501007387 */ /* 0x0001e80000100800 */
[----:B------:R0:W-:Y:S02]  /*10e0*/  STL [R1], R3 ;  /* 0x0000000301007387 */ /* 0x0001e40000100800 */
.L_x_9:
[----:B------:R-:W-:-:S08]  /*10f0*/  NOP ;  /* 0x0000000000007918 */ /* 0x000fd00000000000 */
[----:B------:R-:W1:Y:S02]  /*1100*/  USETMAXREG.TRY_ALLOC.CTAPOOL UP0, 0xe8 ;  /* 0x000000e8000079c8 */ /* 0x000e640008000600 */
[----:B-1----:R-:W-:-:S13]  /*1110*/  PLOP3.LUT P0, PT, PT, PT, UP0, 0x80, 0x0 ;  /* 0x000000000000781c */ /* 0x002fda0003f0f008 */
[----:B------:R-:W-:Y:S05]  /*1120*/  @!P0 BRA `(.L_x_9) ;  /* 0xfffffffc00f08947 */ /* 0x000fea000383ffff */
[----:B------:R-:W-:Y:S01]  /*1130*/  ULDC.64 UR4, c[0x0][0x598] ;  /* 0x0001660000047ab9 */ /* 0x000fe20000000a00 */
[----:B------:R-:W-:Y:S01]  /*1140*/  ULDC.64 UR54, c[0x0][0x208] ;  /* 0x0000820000367ab9 */ /* 0x000fe20000000a00 */
[----:B------:R-:W-:-:S04]  /*1150*/  ISETP.NE.U32.AND P0, PT, RZ, UR4, PT ;  /* 0x00000004ff007c0c */ /* 0x000fc8000bf05070 */
[----:B------:R-:W-:-:S13]  /*1160*/  ISETP.NE.AND.EX P0, PT, RZ, UR5, PT, P0 ;  /* 0x00000005ff007c0c */ /* 0x000fda000bf05300 */
[----:B------:R-:W-:Y:S05]  /*1170*/  @!P0 BRA `(.L_x_12) ;  /* 0x00000000001c8947 */ /* 0x000fea0003800000 */
[----:B0-----:R-:W0:Y:S02]  /*1180*/  LDC.64 R4, c[0x0][0x598] ;  /* 0x00016600ff047b82 */ /* 0x001e240000000a00 */
[----:B0-----:R-:W2:Y:S02]  /*1190*/  LDG.E.64 R4, desc[UR54][R4.64] ;  /* 0x0000003604047981 */ /* 0x001ea4000c1e1b00 */
[----:B--2---:R-:W-:-:S04]  /*11a0*/  ISETP.NE.U32.AND P0, PT, R4, RZ, PT ;  /* 0x000000ff0400720c */ /* 0x004fc80003f05070 */
[----:B------:R-:W-:-:S13]  /*11b0*/  ISETP.NE.AND.EX P0, PT, R5, RZ, PT, P0 ;  /* 0x000000ff0500720c */ /* 0x000fda0003f05300 */
[----:B------:R-:W-:Y:S05]  /*11c0*/  @!P0 BRA `(.L_x_12) ;  /* 0x0000000000088947 */ /* 0x000fea0003800000 */
[----:B------:R0:W5:Y:S01]  /*11d0*/  LD.E R200, desc[UR54][R4.64] ;  /* 0x0000003604c87980 */ /* 0x000162000c101900 */
[----:B------:R-:W-:Y:S05]  /*11e0*/  BRA `(.L_x_13) ;  /* 0x0000000000247947 */ /* 0x000fea0003800000 */
.L_x_12:
[----:B------:R-:W-:Y:S02]  /*11f0*/  ULDC.64 UR4, c[0x0][0x588] ;  /* 0x0001620000047ab9 */ /* 0x000fe40000000a00 */
[----:B------:R-:W-:-:S04]  /*1200*/  ISETP.NE.U32.AND P0, PT, RZ, UR4, PT ;  /* 0x00000004ff007c0c */ /* 0x000fc8000bf05070 */
[----:B------:R-:W-:-:S13]  /*1210*/  ISETP.NE.AND.EX P0, PT, RZ, UR5, PT, P0 ;  /* 0x00000005ff007c0c */ /* 0x000fda000bf05300 */
[----:B------:R-:W-:Y:S05]  /*1220*/  @!P0 BRA `(.L_x_14) ;  /* 0x00000000000c8947 */ /* 0x000fea0003800000 */
[----:B------:R-:W1:Y:S02]  /*1230*/  LDC.64 R200, c[0x0][0x588] ;  /* 0x00016200ffc87b82 */ /* 0x000e640000000a00 */
[----:B-1----:R1:W5:Y:S01]  /*1240*/  LDG.E R200, desc[UR54][R200.64] ;  /* 0x00000036c8c87981 */ /* 0x002362000c1e1900 */
[----:B------:R-:W-:Y:S05]  /*1250*/  BRA `(.L_x_13) ;  /* 0x0000000000087947 */ /* 0x000fea0003800000 */
.L_x_14:
[----:B------:R-:W-:Y:S02]  /*1260*/  ULDC UR4, c[0x0][0x580] ;  /* 0x0001600000047ab9 */ /* 0x000fe40000000800 */
[----:B------:R-:W-:-:S07]  /*1270*/  IMAD.U32 R200, RZ, RZ, UR4 ;  /* 0x00000004ffc87e24 */ /* 0x000fce000f8e00ff */
.L_x_13:
[----:B------:R-:W-:Y:S02]  /*1280*/  ULDC.64 UR4, c[0x0][0x5a0] ;  /* 0x0001680000047ab9 */ /* 0x000fe40000000a00 */
        /* <DEDUP_REMOVED lines=10> */
.L_x_15:
[----:B------:R-:W-:Y:S02]  /*1330*/  ULDC.64 UR4, c[0x0][0x590] ;  /* 0x0001640000047ab9 */ /* 0x000fe40000000a00 */
[----:B------:R-:W-:-:S04]  /*1340*/  ISETP.NE.U32.AND P0, PT, RZ, UR4, PT ;  /* 0x00000004ff007c0c */ /* 0x000fc8000bf05070 */
[----:B------:R-:W-:-:S13]  /*1350*/  ISETP.NE.AND.EX P0, PT, RZ, UR5, PT, P0 ;  /* 0x00000005ff007c0c */ /* 0x000fda000bf05300 */
[----:B------:R-:W-:Y:S05]  /*1360*/  @!P0 BRA `(.L_x_17) ;  /* 0x00000000000c8947 */ /* 0x000fea0003800000 */
[----:B0-----:R-:W0:Y:S02]  /*1370*/  LDC.64 R4, c[0x0][0x590] ;  /* 0x00016400ff047b82 */ /* 0x001e240000000a00 */
[----:B0-----:R2:W5:Y:S01]  /*1380*/  LDG.E R23, desc[UR54][R4.64] ;  /* 0x0000003604177981 */ /* 0x001562000c1e1900 */
[----:B------:R-:W-:Y:S05]  /*1390*/  BRA `(.L_x_16) ;  /* 0x0000000000087947 */ /* 0x000fea0003800000 */
.L_x_17:
[----:B------:R-:W-:Y:S02]  /*13a0*/  ULDC UR4, c[0x0][0x584] ;  /* 0x0001610000047ab9 */ /* 0x000fe40000000800 */
[----:B------:R-:W-:-:S07]  /*13b0*/  IMAD.U32 R23, RZ, RZ, UR4 ;  /* 0x00000004ff177e24 */ /* 0x000fce000f8e00ff */
.L_x_16:
[----:B------:R-:W-:-:S13]  /*13c0*/  LOP3.LUT P0, RZ, R0, 0xff, RZ, 0xc0, !PT ;  /* 0x000000ff00ff7812 */ /* 0x000fda000780c0ff */
[----:B------:R-:W-:Y:S05]  /*13d0*/  @!P0 EXIT ;  /* 0x000000000000894d */ /* 0x000fea0003800000 */
[----:B------:R-:W-:Y:S01]  /*13e0*/  ULDC UR4, c[0x0][0x28c] ;  /* 0x0000a30000047ab9 */ /* 0x000fe20000000800 */
[----:B------:R-:W-:Y:S01]  /*13f0*/  LOP3.LUT R221, R17, 0x1, RZ, 0xfc, !PT ;  /* 0x0000000111dd7812 */ /* 0x000fe200078efcff */
[----:B------:R-:W-:Y:S01]  /*1400*/  UIADD3 UR4, UR4, 0xf, URZ ;  /* 0x0000000f04047890 */ /* 0x000fe2000fffe03f */
[----:B------:R-:W-:Y:S01]  /*1410*/  UMOV UR36, URZ ;  /* 0x0000003f00247c82 */ /* 0x000fe20008000000 */
[----:B------:R-:W-:Y:S02]  /*1420*/  UMOV UR37, URZ ;  /* 0x0000003f00257c82 */ /* 0x000fe40008000000 */
[----:B------:R-:W-:-:S04]  /*1430*/  USHF.R.S32.HI UR5, URZ, 0x1f, UR4 ;  /* 0x0000001f3f057899 */ /* 0x000fc80008011404 */
[----:B------:R-:W-:-:S04]  /*1440*/  ULEA.HI UR5, UR5, UR4, URZ, 0x4 ;  /* 0x0000000405057291 */ /* 0x000fc8000f8f203f */
[----:B------:R-:W-:-:S12]  /*1450*/  USHF.R.S32.HI UR39, URZ, 0x4, UR5 ;  /* 0x000000043f277899 */ /* 0x000fd80008011405 */
.L_x_387:
[----:B---3--:R-:W3:Y:S01]  /*1460*/  S2R R0, SR_TID.X ;  /* 0x0000000000007919 */ /* 0x008ee20000002100 */
[----:B----4-:R-:W4:Y:S01]  /*1470*/  S2UR UR6, SR_CgaCtaId ;  /* 0x00000000000679c3 */ /* 0x010f220000008800 */
[----:B------:R-:W-:Y:S02]  /*1480*/  UMOV UR38, 0x400 ;  /* 0x0000040000267882 */ /* 0x000fe40000000000 */
[----:B----4-:R-:W-:Y:S01]  /*1490*/  ULEA UR38, UR6, UR38, 0x18 ;  /* 0x0000002606267291 */ /* 0x010fe2000f8ec03f */
[----:B---3--:R-:W-:-:S04]  /*14a0*/  LOP3.LUT R0, R0, 0x80, RZ, 0xc0, !PT ;  /* 0x0000008000007812 */ /* 0x008fc800078ec0ff */
[----:B------:R-:W-:-:S06]  /*14b0*/  SHF.R.U32.HI R0, RZ, 0x7, R0 ;  /* 0x00000007ff007819 */ /* 0x000fcc0000011600 */
[----:B------:R-:W3:Y:S02]  /*14c0*/  SHFL.IDX PT, R0, R0, RZ, 0x1f ;  /* 0x00001fff00007589 */ /* 0x000ee400000e0000 */
[----:B---3--:R-:W-:-:S13]  /*14d0*/  R2UR UR4, R0 ;  /* 0x00000000000472ca */ /* 0x008fda00000e0000 */
[----:B------:R-:W-:-:S04]  /*14e0*/  ULEA.HI UR5, UR4, UR4, URZ, 0x1 ;  /* 0x0000000404057291 */ /* 0x000fc8000f8f083f */
[----:B------:R-:W-:-:S04]  /*14f0*/  ULOP3.LUT UR5, UR5, 0x1ffffe, URZ, 0xc0, !UPT ;  /* 0x001ffffe05057892 */ /* 0x000fc8000f8ec03f */
[----:B------:R-:W-:-:S03]  /*1500*/  UIADD3 UR5, UR4, -UR5, URZ ;  /* 0x8000000504057290 */ /* 0x000fc6000fffe03f */
[----:B------:R-:W-:Y:S01]  /*1510*/  ULDC UR4, c[0x0][0x28c] ;  /* 0x0000a30000047ab9 */ /* 0x000fe20000000800 */
[----:B------:R-:W-:Y:S01]  /*1520*/  ULEA UR5, UR5, UR38, 0xb ;  /* 0x0000002605057291 */ /* 0x000fe2000f8e583f */
[----:B------:R-:W-:-:S03]  /*1530*/  ISETP.LT.AND P0, PT, RZ, UR4, PT ;  /* 0x00000004ff007c0c */ /* 0x000fc6000bf01270 */
[----:B------:R-:W-:-:S04]  /*1540*/  UIADD3 UR5, UR5, 0x200, URZ ;  /* 0x0000020005057890 */ /* 0x000fc8000fffe03f */
[----:B------:R-:W-:-:S04]  /*1550*/  USHF.R.U32.HI UR5, URZ, 0x4, UR5 ;  /* 0x000000043f057899 */ /* 0x000fc80008011605 */
[----:B------:R-:W-:Y:S02]  /*1560*/  ULOP3.LUT UR52, UR5, 0x3fff, URZ, 0xc0, !UPT ;  /* 0x00003fff05347892 */ /* 0x000fe4000f8ec03f */
[----:B--2--5:R-:W-:Y:S10]  /*1570*/  @P0 BRA `(.L_x_18) ;  /* 0x0000000000400947 */ /* 0x024ff40003800000 */
[----:B------:R-:W-:Y:S01]  /*1580*/  MOV R0, 0x0 ;  /* 0x0000000000007802 */ /* 0x000fe20000000f00 */
[----:B------:R-:W-:Y:S01]  /*1590*/  ULDC.64 UR4, c[0x4][0x68] ;  /* 0x01001a0000047ab9 */ /* 0x000fe20000000a00 */
[----:B------:R-:W-:Y:S01]  /*15a0*/  ULDC.64 UR6, c[0x4][0x8] ;  /* 0x0100020000067ab9 */ /* 0x000fe20000000a00 */
[----:B0-2---:R-:W-:Y:S01]  /*15b0*/  IMAD.U32 R4, RZ, RZ, UR4 ;  /* 0x00000004ff047e24 */ /* 0x005fe2000f8e00ff */
[----:B------:R0:W2:Y:S01]  /*15c0*/  LDC.64 R14, c[0x4][R0] ;  /* 0x01000000000e7b82 */ /* 0x0000a20000000a00 */
[----:B------:R-:W-:Y:S01]  /*15d0*/  IMAD.U32 R5, RZ, RZ, UR5 ;  /* 0x00000005ff057e24 */ /* 0x000fe2000f8e00ff */
[----:B------:R-:W-:Y:S01]  /*15e0*/  ULDC.64 UR4, c[0x4][0x70] ;  /* 0x01001c0000047ab9 */ /* 0x000fe20000000a00 */
[----:B------:R-:W-:Y:S02]  /*15f0*/  IMAD.U32 R10, RZ, RZ, UR6 ;  /* 0x00000006ff0a7e24 */ /* 0x000fe4000f8e00ff */
[----:B------:R-:W-:Y:S02]  /*1600*/  IMAD.U32 R6, RZ, RZ, UR4 ;  /* 0x00000004ff067e24 */ /* 0x000fe4000f8e00ff */
[----:B------:R-:W-:-:S02]  /*1610*/  IMAD.U32 R7, RZ, RZ, UR5 ;  /* 0x00000005ff077e24 */ /* 0x000fc4000f8e00ff */
[----:B------:R-:W-:Y:S02]  /*1620*/  IMAD.U32 R11, RZ, RZ, UR7 ;  /* 0x00000007ff0b7e24 */ /* 0x000fe4000f8e00ff */
[----:B------:R-:W-:Y:S02]  /*1630*/  IMAD.MOV.U32 R8, RZ, RZ, 0x1e1 ;  /* 0x000001e1ff087424 */ /* 0x000fe400078e00ff */
[----:B------:R-:W-:Y:S02]  /*1640*/  IMAD.MOV.U32 R12, RZ, RZ, 0x1 ;  /* 0x00000001ff0c7424 */ /* 0x000fe400078e00ff */
[----:B0-----:R-:W-:-:S07]  /*1650*/  IMAD.MOV.U32 R13, RZ, RZ, RZ ;  /* 0x000000ffff0d7224 */ /* 0x001fce00078e00ff */
[----:B------:R-:W-:-:S07]  /*1660*/  LEPC R20, `(.L_x_18) ;  /* 0x000000001014794e */ /* 0x000fce0000000000 */
[----:B-12--5:R-:W-:Y:S05]  /*1670*/  CALL.ABS.NOINC R14 ;  /* 0x000000000e007343 */ /* 0x026fea0003c00000 */
.L_x_18:
[----:B------:R-:W-:-:S13]  /*1680*/  ISETP.NE.AND P0, PT, R221, 0x3, PT ;  /* 0x00000003dd00780c */ /* 0x000fda0003f05270 */
[----:B------:R-:W-:Y:S05]  /*1690*/  @!P0 BRA `(.L_x_19) ;  /* 0x0000000000048947 */ /* 0x000fea0003800000 */
[----:B------:R-:W-:Y:S01]  /*16a0*/  BPT.TRAP 0x1 ;  /* 0x000000040000795c */ /* 0x000fe20000300000 */
.L_x_19:
[----:B0-----:R-:W-:Y:S02]  /*16b0*/  IMAD.U32 R3, RZ, RZ, UR37 ;  /* 0x00000025ff037e24 */ /* 0x001fe4000f8e00ff */
[----:B------:R-:W-:-:S03]  /*16c0*/  IMAD.U32 R0, RZ, RZ, UR36 ;  /* 0x00000024ff007e24 */ /* 0x000fc6000f8e00ff */
[----:B------:R-:W-:Y:S02]  /*16d0*/  LEA R3, R3, UR38, 0x3 ;  /* 0x0000002603037c11 */ /* 0x000fe4000f8e18ff */
[----:B------:R-:W-:-:S04]  /*16e0*/  SHF.L.U32 R0, R0, 0x1f, RZ ;  /* 0x0000001f00007819 */ /* 0x000fc800000006ff */
[----:B------:R0:W3:Y:S01]  /*16f0*/  SYNCS.PHASECHK.TRANS64.TRYWAIT P1, [R3+URZ], R0 ;  /* 0x00000000030075a7 */ /* 0x0000e2000802017f */
[----:B------:R-:W-:Y:S05]  /*1700*/  @!P0 BRA `(.L_x_20) ;  /* 0x0000000000048947 */ /* 0x000fea0003800000 */
[----:B------:R-:W-:Y:S01]  /*1710*/  BPT.TRAP 0x1 ;  /* 0x000000040000795c */ /* 0x000fe20000300000 */
.L_x_20:
[----:B---3--:R-:W-:Y:S05]  /*1720*/  @P1 BRA `(.L_x_21) ;  /* 0x0000000000081947 */ /* 0x008fea0003800000 */
[----:B------:R-:W3:Y:S02]  /*1730*/  SYNCS.PHASECHK.TRANS64.TRYWAIT P1, [R3+URZ], R0 ;  /* 0x00000000030075a7 */ /* 0x000ee4000802017f */
[----:B---3--:R-:W-:Y:S05]  /*1740*/  @!P1 BRA `(.L_x_22) ;  /* 0x000000e400289947 */ /* 0x008fea0003800000 */
.L_x_21:
[----:B------:R-:W-:-:S04]  /*1750*/  UISETP.LT.AND UP0, UPT, UR39, 0x1, UPT ;  /* 0x000000012700788c */ /* 0x000fc8000bf01270 */
[----:B------:R-:W-:-:S06]  /*1760*/  USEL UR4, UR39, 0x1, UP0 ;  /* 0x0000000127047887 */ /* 0x000fcc0008000000 */
[----:B0--3--:R-:W-:Y:S01]  /*1770*/  IMAD.U32 R0, RZ, RZ, UR4 ;  /* 0x00000004ff007e24 */ /* 0x009fe2000f8e00ff */
[----:B------:R-:W-:Y:S05]  /*1780*/  WARPSYNC.ALL ;  /* 0x0000000000007948 */ /* 0x000fea0003800000 */
[----:B------:R-:W-:-:S04]  /*1790*/  IADD3 R0, -R0, UR39, RZ ;  /* 0x0000002700007c10 */ /* 0x000fc8000fffe1ff */
[----:B------:R-:W-:Y:S01]  /*17a0*/  ISETP.GE.AND P1, PT, R0, 0x1, PT ;  /* 0x000000010000780c */ /* 0x000fe20003f26270 */
[----:B------:R-:W-:Y:S01]  /*17b0*/  UIADD3 UR4, UR38, 0x1ca00, URZ ;  /* 0x0001ca0026047890 */ /* 0x000fe2000fffe03f */
[----:B------:R-:W-:Y:S01]  /*17c0*/  WARPGROUP.ARRIVE ;  /* 0x00000000000079c5 */ /* 0x000fe20000000000 */
[----:B------:R-:W-:Y:S02]  /*17d0*/  ULOP3.LUT UR52, UR52, 0x10000, URZ, 0xfc, !UPT ;  /* 0x0001000034347892 */ /* 0x000fe4000f8efc3f */
[----:B------:R-:W-:Y:S02]  /*17e0*/  USHF.R.U32.HI UR4, URZ, 0x4, UR4 ;  /* 0x000000043f047899 */ /* 0x000fe40008011604 */
[----:B------:R-:W-:Y:S02]  /*17f0*/  UIMAD UR44, UR37, 0x180, UR52 ;  /* 0x00000180252c78a4 */ /* 0x000fe4000f8e0234 */
[----:B------:R-:W-:Y:S01]  /*1800*/  ULOP3.LUT UR53, UR4, 0x3fff, URZ, 0xc0, !UPT ;  /* 0x00003fff04357892 */ /* 0x000fe2000f8ec03f */
[----:B------:R-:W-:Y:S01]  /*1810*/  UMOV UR5, 0xc0000010 ;  /* 0xc000001000057882 */ /* 0x000fe20000000000 */
[----:B------:R-:W-:-:S02]  /*1820*/  UMOV UR7, 0xc0000010 ;  /* 0xc000001000077882 */ /* 0x000fc40000000000 */
[----:B------:R-:W-:Y:S01]  /*1830*/  ULOP3.LUT UR53, UR53, 0x10000, URZ, 0xfc, !UPT ;  /* 0x0001000035357892 */ /* 0x000fe2000f8efc3f */
[----:B------:R-:W-:Y:S01]  /*1840*/  UMOV UR4, UR44 ;  /* 0x0000002c00047c82 */ /* 0x000fe20008000000 */
[----:B------:R-:W-:Y:S02]  /*1850*/  UMOV UR9, UR5 ;  /* 0x0000000500097c82 */ /* 0x000fe40008000000 */
[----:B------:R-:W-:Y:S01]  /*1860*/  UIMAD UR6, UR37, 0x160, UR53 ;  /* 0x00000160250678a4 */ /* 0x000fe2000f8e0235 */
[----:B------:R-:W-:Y:S01]  /*1870*/  UMOV UR8, UR4 ;  /* 0x0000000400087c82 */ /* 0x000fe20008000000 */
[----:B------:R-:W-:Y:S02]  /*1880*/  UMOV UR11, 0xc0000010 ;  /* 0xc0000010000b7882 */ /* 0x000fe40000000000 */
[----:B------:R-:W-:Y:S02]  /*1890*/  UIADD3 UR10, UR6, 0x20, URZ ;  /* 0x00000020060a7890 */ /* 0x000fe4000fffe03f */
[----:B------:R-:W-:Y:S01]  /*18a0*/  UIADD3 UR14, UR6, 0x40, URZ ;  /* 0x00000040060e7890 */ /* 0x000fe2000fffe03f */
[----:B------:R-:W-:-:S02]  /*18b0*/  UMOV UR12, UR4 ;  /* 0x00000004000c7c82 */ /* 0x000fc40008000000 */
[----:B------:R-:W-:Y:S01]  /*18c0*/  HGMMA.64x16x16.F32.BF16 R192, gdesc[UR4], RZ, !UPT, gsb0 ;  /* 0x0020000004c079f0 */ /* 0x000fe2000c0018ff */
[----:B------:R-:W-:Y:S01]  /*18d0*/  UMOV UR13, UR5 ;  /* 0x00000005000d7c82 */ /* 0x000fe20008000000 */
[----:B------:R-:W-:Y:S01]  /*18e0*/  UMOV UR15, 0xc0000010 ;  /* 0xc0000010000f7882 */ /* 0x000fe20000000000 */
[----:B------:R-:W-:Y:S01]  /*18f0*/  UIADD3 UR18, UR6, 0x60, URZ ;  /* 0x0000006006127890 */ /* 0x000fe2000fffe03f */
[----:B------:R-:W-:Y:S01]  /*1900*/  UMOV UR16, UR4 ;  /* 0x0000000400107c82 */ /* 0x000fe20008000000 */
        /* <DEDUP_REMOVED lines=24> */
[----:B------:R-:W-:Y:S01]  /*1a90*/  UMOV UR47, 0xc0000010 ;  /* 0xc0000010002f7882 */ /* 0x000fe20000000000 */
[----:B------:R-:W-:Y:S01]  /*1aa0*/  UIADD3 UR50, UR6, 0x140, URZ ;  /* 0x0000014006327890 */ /* 0x000fe2000fffe03f */
[----:B------:R-:W-:Y:S01]  /*1ab0*/  UMOV UR48, UR4 ;  /* 0x0000000400307c82 */ /* 0x000fe20008000000 */
[----:B------:R-:W-:Y:S01]  /*1ac0*/  UMOV UR49, UR5 ;  /* 0x0000000500317c82 */ /* 0x000fe20008000000 */
[----:B------:R-:W-:Y:S01]  /*1ad0*/  UMOV UR51, 0xc0000010 ;  /* 0xc000001000337882 */ /* 0x000fe20000000000 */
[----:B------:R-:W-:-:S02]  /*1ae0*/  WARPGROUP.DEPBAR.LE gsb0, 0x0 ;  /* 0x00008000000079c5 */ /* 0x000fc40000010000 */
[----:B------:R-:W-:-:S06]  /*1af0*/  WARPGROUP.ARRIVE ;  /* 0x00000000000079c5 */ /* 0x000fcc0000000000 */
[----:B------:R-:W-:Y:S01]  /*1b00*/  HGMMA.64x16x16.F32.BF16 R176, gdesc[UR8], RZ, !UPT, gsb0 ;  /* 0x0020000008b079f0 */ /* 0x000fe2000c0018ff */
[----:B------:R-:W-:-:S03]  /*1b10*/  UIADD3 UR8, UR44, 0x100, URZ ;  /* 0x000001002c087890 */ /* 0x000fc6000fffe03f */
[----:B------:R-:W-:Y:S01]  /*1b20*/  UMOV UR44, UR4 ;  /* 0x00000004002c7c82 */ /* 0x000fe20008000000 */
[----:B------:R-:W-:Y:S02]  /*1b30*/  WARPGROUP.DEPBAR.LE gsb0, 0x0 ;  /* 0x00008000000079c5 */ /* 0x000fe40000010000 */
[----:B------:R-:W-:-:S06]  /*1b40*/  WARPGROUP.ARRIVE ;  /* 0x00000000000079c5 */ /* 0x000fcc0000000000 */
[----:B------:R-:W-:Y:S03]  /*1b50*/  HGMMA.64x16x16.F32.BF16 R160, gdesc[UR12], RZ, !UPT, gsb0 ;  /* 0x002000000ca079f0 */ /* 0x000fe6000c0018ff */
        /* <DEDUP_REMOVED lines=23> */
[----:B------:R-:W-:Y:S01]  /*1cd0*/  HGMMA.64x16x16.F32.BF16 R32, gdesc[UR48], RZ, !UPT, gsb0 ;  /* 0x00200000302079f0 */ /* 0x000fe2000c0018ff */
[----:B------:R-:W-:Y:S01]  /*1ce0*/  UMOV UR48, UR8 ;  /* 0x0000000800307c82 */ /* 0x000fe20008000000 */
[----:B------:R-:W-:Y:S01]  /*1cf0*/  UMOV UR49, 0xc0000010 ;  /* 0xc000001000317882 */ /* 0x000fe20000000000 */
[----:B------:R-:W-:Y:S01]  /*1d00*/  UMOV UR44, UR48 ;  /* 0x00000030002c7c82 */ /* 0x000fe20008000000 */
        /* <DEDUP_REMOVED lines=19> */
[----:B------:R-:W-:-:S02]  /*1e40*/  WARPGROUP.DEPBAR.LE gsb0, 0x0 ;  /* 0x00008000000079c5 */ /* 0x000fc40000010000 */
        /* <DEDUP_REMOVED lines=33> */
[----:B------:R-:W-:Y:S05]  /*2060*/  @!P1 BRA `(.L_x_23) ;  /* 0x0000000800b09947 */ /* 0x000fea0003800000 */
[----:B------:R-:W-:Y:S01]  /*2070*/  UIADD3 UR56, UR37, 0x1, URZ ;  /* 0x0000000125387890 */ /* 0x000fe2000fffe03f */
[----:B------:R-:W-:Y:S02]  /*2080*/  IMAD.MOV.U32 R3, RZ, RZ, R0 ;  /* 0x000000ffff037224 */ /* 0x000fe400078e0000 */
[----:B--2---:R-:W-:Y:S01]  /*2090*/  IMAD.U32 R4, RZ, RZ, UR37 ;  /* 0x00000025ff047e24 */ /* 0x004fe2000f8e00ff */
[----:B------:R-:W-:-:S04]  /*20a0*/  UISETP.NE.AND UP0, UPT, UR56, 0x13, UPT ;  /* 0x000000133800788c */ /* 0x000fc8000bf05270 */
[----:B------:R-:W-:Y:S02]  /*20b0*/  USEL UR4, URZ, 0x1, UP0 ;  /* 0x000000013f047887 */ /* 0x000fe40008000000 */
[----:B------:R-:W-:Y:S02]  /*20c0*/  USEL UR56, UR56, URZ, UP0 ;  /* 0x0000003f38387287 */ /* 0x000fe40008000000 */
[----:B------:R-:W-:-:S06]  /*20d0*/  ULOP3.LUT UR4, UR36, UR4, URZ, 0x3c, !UPT ;  /* 0x0000000424047292 */ /* 0x000fcc000f8e3c3f */
[----:B------:R-:W-:-:S07]  /*20e0*/  IMAD.U32 R7, RZ, RZ, UR4 ;  /* 0x00000004ff077e24 */ /* 0x000fce000f8e00ff */
.L_x_30:
[----:B------:R-:W-:Y:S05]  /*20f0*/  @!P0 BRA `(.L_x_24) ;  /* 0x0000000000048947 */ /* 0x000fea0003800000 */
[----:B------:R-:W-:Y:S01]  /*2100*/  BPT.TRAP 0x1 ;  /* 0x000000040000795c */ /* 0x000fe20000300000 */
.L_x_24:
[----:B------:R-:W-:Y:S01]  /*2110*/  ULEA UR4, UR56, UR38, 0x3 ;  /* 0x0000002638047291 */ /* 0x000fe2000f8e183f */
[----:B------:R-:W-:-:S08]  /*2120*/  SHF.L.U32 R5, R7, 0x1f, RZ ;  /* 0x0000001f07057819 */ /* 0x000fd000000006ff */
[----:B------:R0:W2:Y:S01]  /*2130*/  SYNCS.PHASECHK.TRANS64.TRYWAIT P1, [UR4], R5 ;  /* 0x00000005ff0075a7 */ /* 0x0000a20008020144 */
[----:B------:R-:W-:Y:S05]  /*2140*/  @!P0 BRA `(.L_x_25) ;  /* 0x0000000000048947 */ /* 0x000fea0003800000 */
[----:B------:R-:W-:Y:S01]  /*2150*/  BPT.TRAP 0x1 ;  /* 0x000000040000795c */ /* 0x000fe20000300000 */
.L_x_25:
[----:B--2---:R-:W-:Y:S05]  /*2160*/  @P1 BRA `(.L_x_26) ;  /* 0x0000000000081947 */ /* 0x004fea0003800000 */
[----:B------:R-:W2:Y:S02]  /*2170*/  SYNCS.PHASECHK.TRANS64.TRYWAIT P1, [UR4], R5 ;  /* 0x00000005ff0075a7 */ /* 0x000ea40008020144 */
[----:B--2---:R-:W-:Y:S05]  /*2180*/  @!P1 BRA `(.L_x_27) ;  /* 0x000000d800ac9947 */ /* 0x004fea0003800000 */
.L_x_26:
[----:B------:R-:W-:Y:S01]  /*2190*/  UIMAD UR4, UR56, 0x180, UR52 ;  /* 0x00000180380478a4 */ /* 0x000fe2000f8e0234 */
[----:B------:R-:W-:Y:S01]  /*21a0*/  WARPGROUP.ARRIVE ;  /* 0x00000000000079c5 */ /* 0x000fe20000000000 */
[----:B------:R-:W-:Y:S01]  /*21b0*/  UIMAD UR6, UR56, 0x160, UR53 ;  /* 0x00000160380678a4 */ /* 0x000fe2000f8e0235 */
[----:B------:R-:W-:Y:S01]  /*21c0*/  UMOV UR5, 0xc0000010 ;  /* 0xc000001000057882 */ /* 0x000fe20000000000 */
[----:B------:R-:W-:Y:S02]  /*21d0*/  UMOV UR7, 0xc0000010 ;  /* 0xc000001000077882 */ /* 0x000fe40000000000 */
[----:B------:R-:W-:Y:S01]  /*21e0*/  UIADD3 UR10, UR6, 0x20, URZ ;  /* 0x00000020060a7890 */ /* 0x000fe2000fffe03f */
[----:B------:R-:W-:Y:S01]  /*21f0*/  UMOV UR8, UR4 ;  /* 0x0000000400087c82 */ /* 0x000fe20008000000 */
[----:B------:R-:W-:Y:S01]  /*2200*/  UMOV UR9, UR5 ;  /* 0x0000000500097c82 */ /* 0x000fe20008000000 */
[----:B------:R-:W-:Y:S02]  /*2210*/  UMOV UR11, 0xc0000010 ;  /* 0xc0000010000b7882 */ /* 0x000fe40000000000 */
[----:B------:R-:W-:Y:S01]  /*2220*/  HGMMA.64x16x16.F32.BF16 R192, gdesc[UR4], R192, gsb0 ;  /* 0x0020000004c079f0 */ /* 0x000fe200080018c0 */
        /* <DEDUP_REMOVED lines=38> */
[----:B------:R-:W-:Y:S01]  /*2490*/  HGMMA.64x16x16.F32.BF16 R176, gdesc[UR8], R176, gsb0 ;  /* 0x0020000008b079f0 */ /* 0x000fe200080018b0 */
[----:B------:R-:W-:Y:S02]  /*24a0*/  UIADD3 UR8, UR4, 0x100, URZ ;  /* 0x0000010004087890 */ /* 0x000fe4000fffe03f */
[----:B------:R-:W-:Y:S02]  /*24b0*/  WARPGROUP.DEPBAR.LE gsb0, 0x0 ;  /* 0x00008000000079c5 */ /* 0x000fe40000010000 */
[----:B------:R-:W-:-:S06]  /*24c0*/  WARPGROUP.ARRIVE ;  /* 0x00000000000079c5 */ /* 0x000fcc0000000000 */
[----:B------:R-:W-:Y:S03]  /*24d0*/  HGMMA.64x16x16.F32.BF16 R160, gdesc[UR12], R160, gsb0 ;  /* 0x002000000ca079f0 */ /* 0x000fe600080018a0 */
        /* <DEDUP_REMOVED lines=23> */
[----:B------:R-:W-:Y:S01]  /*2650*/  HGMMA.64x16x16.F32.BF16 R32, gdesc[UR48], R32, gsb0 ;  /* 0x00200000302079f0 */ /* 0x000fe20008001820 */
        /* <DEDUP_REMOVED lines=56> */
[----:B------:R-:W-:Y:S05]  /*29e0*/  @!P0 BRA `(.L_x_28) ;  /* 0x0000000000048947 */ /* 0x000fea0003800000 */
[----:B------:R-:W-:Y:S01]  /*29f0*/  BPT.TRAP 0x1 ;  /* 0x000000040000795c */ /* 0x000fe20000300000 */
.L_x_28:
[----:B------:R-:W-:-:S13]  /*2a00*/  ISETP.NE.AND P1, PT, R2, RZ, PT ;  /* 0x000000ff0200720c */ /* 0x000fda0003f25270 */
[----:B0-2---:R-:W-:-:S05]  /*2a10*/  @P1 LEA R5, R4, UR38, 0x3 ;  /* 0x0000002604051c11 */ /* 0x005fca000f8e18ff */
[----:B------:R-:W-:-:S05]  /*2a20*/  @P1 VIADD R5, R5, 0x98 ;  /* 0x0000009805051836 */ /* 0x000fca0000000000 */
[----:B------:R-:W-:-:S04]  /*2a30*/  @P1 PRMT R5, R16, 0x654, R5 ;  /* 0x0000065410051816 */ /* 0x000fc80000000005 */
[----:B------:R0:W-:Y:S01]  /*2a40*/  @P1 SYNCS.ARRIVE.TRANS64.RED.A1T0 RZ, [R5+URZ], RZ ;  /* 0x000000ff05ff19a7 */ /* 0x0001e2000810043f */
[----:B------:R-:W-:-:S13]  /*2a50*/  ISETP.GT.U32.AND P1, PT, R17, 0x1, PT ;  /* 0x000000011100780c */ /* 0x000fda0003f24070 */
[----:B0-----:R-:W-:Y:S05]  /*2a60*/  @P1 BRA `(.L_x_29) ;  /* 0x0000000000041947 */ /* 0x001fea0003800000 */
[----:B------:R-:W-:Y:S01]  /*2a70*/  BPT.TRAP 0x1 ;  /* 0x000000040000795c */ /* 0x000fe20000300000 */
.L_x_29:
[----:B------:R-:W-:Y:S01]  /*2a80*/  UIADD3 UR56, UR56, 0x1, URZ ;  /* 0x0000000138387890 */ /* 0x000fe2000fffe03f */
[C---:B------:R-:W-:Y:S01]  /*2a90*/  ISETP.GT.AND P2, PT, R3.reuse, 0x1, PT ;  /* 0x000000010300780c */ /* 0x040fe20003f44270 */
[----:B------:R-:W-:Y:S02]  /*2aa0*/  VIADD R4, R4, 0x1 ;  /* 0x0000000104047836 */ /* 0x000fe40000000000 */
[----:B------:R-:W-:Y:S01]  /*2ab0*/  UISETP.NE.AND UP0, UPT, UR56, 0x13, UPT ;  /* 0x000000133800788c */ /* 0x000fe2000bf05270 */
[----:B------:R-:W-:Y:S02]  /*2ac0*/  VIADD R3, R3, 0xffffffff ;  /* 0xffffffff03037836 */ /* 0x000fe40000000000 */
[C---:B------:R-:W-:Y:S01]  /*2ad0*/  ISETP.NE.AND P1, PT, R4.reuse, 0x13, PT ;  /* 0x000000130400780c */ /* 0x040fe20003f25270 */
[----:B------:R-:W-:Y:S02]  /*2ae0*/  USEL UR4, URZ, 0x1, UP0 ;  /* 0x000000013f047887 */ /* 0x000fe40008000000 */
[----:B------:R-:W-:Y:S01]  /*2af0*/  USEL UR56, UR56, URZ, UP0 ;  /* 0x0000003f38387287 */ /* 0x000fe20008000000 */
[----:B------:R-:W-:-:S03]  /*2b00*/  SEL R4, R4, RZ, P1 ;  /* 0x000000ff04047207 */ /* 0x000fc60000800000 */
[----:B------:R-:W-:Y:S01]  /*2b10*/  LOP3.LUT R7, R7, UR4, RZ, 0x3c, !PT ;  /* 0x0000000407077c12 */ /* 0x000fe2000f8e3cff */
[----:B------:R-:W-:Y:S07]  /*2b20*/  @P2 BRA `(.L_x_30) ;  /* 0xfffffff400702947 */ /* 0x000fee000383ffff */
.L_x_23:
[----:B------:R-:W0:Y:S02]  /*2b30*/  LDC R3, c[0x0][0x28c] ;  /* 0x0000a300ff037b82 */ /* 0x000e240000000800 */
[----:B0-----:R-:W-:-:S13]  /*2b40*/  ISETP.GE.AND P1, PT, R3, 0x1, PT ;  /* 0x000000010300780c */ /* 0x001fda0003f26270 */
[----:B------:R-:W-:Y:S05]  /*2b50*/  @!P1 BRA `(.L_x_31) ;  /* 0x00000000004c9947 */ /* 0x000fea0003800000 */
[----:B------:R-:W-:Y:S05]  /*2b60*/  @!P0 BRA `(.L_x_32) ;  /* 0x0000000000048947 */ /* 0x000fea0003800000 */
[----:B------:R-:W-:Y:S01]  /*2b70*/  BPT.TRAP 0x1 ;  /* 0x000000040000795c */ /* 0x000fe20000300000 */
.L_x_32:
[----:B------:R-:W-:Y:S01]  /*2b80*/  ISETP.NE.AND P0, PT, R2, RZ, PT ;  /* 0x000000ff0200720c */ /* 0x000fe20003f05270 */
[----:B------:R-:W-:Y:S01]  /*2b90*/  BSSY B0, `(.L_x_33) ;  /* 0x000000d000007945 */ /* 0x000fe20003800000 */
[----:B------:R-:W-:-:S11]  /*2ba0*/  ISETP.GT.U32.AND P1, PT, R17, 0x1, PT ;  /* 0x000000011100780c */ /* 0x000fd60003f24070 */
[----:B------:R-:W-:Y:S05]  /*2bb0*/  @!P0 BRA `(.L_x_34) ;  /* 0x0000000000288947 */ /* 0x000fea0003800000 */
[----:B------:R-:W-:-:S04]  /*2bc0*/  VIADD R3, R0, UR37 ;  /* 0x0000002500037c36 */ /* 0x000fc80008000000 */
[----:B--2---:R-:W-:-:S04]  /*2bd0*/  IMAD.WIDE.U32 R4, R3, -0x50d79435, RZ ;  /* 0xaf286bcb03047825 */ /* 0x004fc800078e00ff */
[----:B------:R-:W-:-:S05]  /*2be0*/  IMAD.IADD R4, R3, 0x1, -R5 ;  /* 0x0000000103047824 */ /* 0x000fca00078e0a05 */
[----:B------:R-:W-:-:S04]  /*2bf0*/  LEA.HI R4, R4, R5, RZ, 0x1f ;  /* 0x0000000504047211 */ /* 0x000fc800078ff8ff */
[----:B------:R-:W-:-:S05]  /*2c00*/  SHF.R.U32.HI R4, RZ, 0x4, R4 ;  /* 0x00000004ff047819 */ /* 0x000fca0000011604 */
[----:B------:R-:W-:-:S05]  /*2c10*/  IMAD R4, R4, -0x13, R3 ;  /* 0xffffffed04047824 */ /* 0x000fca00078e0203 */
[----:B------:R-:W-:-:S05]  /*2c20*/  LEA R4, R4, UR38, 0x3 ;  /* 0x0000002604047c11 */ /* 0x000fca000f8e18ff */
[----:B------:R-:W-:-:S05]  /*2c30*/  VIADD R3, R4, 0x98 ;  /* 0x0000009804037836 */ /* 0x000fca0000000000 */
[----:B------:R-:W-:-:S04]  /*2c40*/  PRMT R3, R16, 0x654, R3 ;  /* 0x0000065410037816 */ /* 0x000fc80000000003 */
[----:B------:R0:W-:Y:S03]  /*2c50*/  SYNCS.ARRIVE.TRANS64.RED.A1T0 RZ, [R3+URZ], RZ ;  /* 0x000000ff03ff79a7 */ /* 0x0001e6000810043f */
.L_x_34:
[----:B------:R-:W-:Y:S05]  /*2c60*/  BSYNC B0 ;  /* 0x0000000000007941 */ /* 0x000fea0003800000 */
.L_x_33:
[----:B------:R-:W-:Y:S05]  /*2c70*/  @P1 BRA `(.L_x_31) ;  /* 0x0000000000041947 */ /* 0x000fea0003800000 */
[----:B------:R-:W-:Y:S01]  /*2c80*/  BPT.TRAP 0x1 ;  /* 0x000000040000795c */ /* 0x000fe20000300000 */
.L_x_31:
[----:B------:R-:W3:Y:S01]  /*2c90*/  LDL.LU R9, [R1+0x4] ;  /* 0x0000040001097983 */ /* 0x000ee20000300800 */
[----:B------:R-:W4:Y:S01]  /*2ca0*/  LDC R7, c[0x0][0x288] ;  /* 0x0000a200ff077b82 */ /* 0x000f220000000800 */
[----:B------:R-:W0:Y:S01]  /*2cb0*/  S2R R8, SR_TID.X ;  /* 0x0000000000087919 */ /* 0x000e220000002100 */
[----:B------:R-:W-:Y:S01]  /*2cc0*/  UIADD3 UR37, UR39, UR37, URZ ;  /* 0x0000002527257290 */ /* 0x000fe2000fffe03f */
[----:B------:R-:W-:Y:S01]  /*2cd0*/  ULDC UR7, c[0x0][0x284] ;  /* 0x0000a10000077ab9 */ /* 0x000fe20000000800 */
[----:B------:R-:W3:Y:S02]  /*2ce0*/  LDL.LU R10, [R1] ;  /* 0x00000000010a7983 */ /* 0x000ee40000300800 */
[----:B------:R-:W-:Y:S01]  /*2cf0*/  UISETP.GT.U32.AND UP0, UPT, UR37, 0x12, UPT ;  /* 0x000000122500788c */ /* 0x000fe2000bf04070 */
[----:B------:R-:W-:Y:S01]  /*2d00*/  SHF.R.S32.HI R13, RZ, 0x1f, R18 ;  /* 0x0000001fff0d7819 */ /* 0x000fe20000011412 */
[----:B------:R-:W-:Y:S01]  /*2d10*/  UIMAD.WIDE.U32 UR4, UR37, -0x50d79435, URZ ;  /* 0xaf286bcb250478a5 */ /* 0x000fe2000f8e003f */
[----:B------:R-:W-:Y:S01]  /*2d20*/  IMAD.MOV.U32 R207, RZ, RZ, RZ ;  /* 0x000000ffffcf7224 */ /* 0x000fe200078e00ff */
[----:B------:R-:W-:Y:S01]  /*2d30*/  UISETP.LT.U32.AND UP0, UPT, UR39, 0x13, UP0 ;  /* 0x000000132700788c */ /* 0x000fe20008701070 */
[----:B-1----:R-:W-:Y:S01]  /*2d40*/  IMAD.MOV.U32 R201, RZ, RZ, -0x1 ;  /* 0xffffffffffc97424 */ /* 0x002fe200078e00ff */
[----:B------:R-:W-:-:S02]  /*2d50*/  UIADD3 UR4, UR37, -UR5, URZ ;  /* 0x8000000525047290 */ /* 0x000fc4000fffe03f */
[----:B------:R-:W-:Y:S01]  /*2d60*/  UISETP.GE.U32.AND UP1, UPT, UR39, 0x13, UPT ;  /* 0x000000132700788c */ /* 0x000fe2000bf26070 */
[----:B------:R-:W-:Y:S01]  /*2d70*/  ULDC.64 UR8, c[0x0][0x5d0] ;  /* 0x0001740000087ab9 */ /* 0x000fe20000000a00 */
[----:B------:R-:W-:Y:S02]  /*2d80*/  USEL UR6, URZ, 0x1, !UP0 ;  /* 0x000000013f067887 */ /* 0x000fe4000c000000 */
[----:B------:R-:W-:Y:S02]  /*2d90*/  ULEA.HI UR4, UR4, UR5, URZ, 0x1f ;  /* 0x0000000504047291 */ /* 0x000fe4000f8ff83f */
[----:B------:R-:W-:Y:S02]  /*2da0*/  ULOP3.LUT UR36, UR36, UR6, URZ, 0x3c, !UPT ;  /* 0x0000000624247292 */ /* 0x000fe4000f8e3c3f */
[----:B------:R-:W-:-:S04]  /*2db0*/  USHF.R.U32.HI UR4, URZ, 0x4, UR4 ;  /* 0x000000043f047899 */ /* 0x000fc80008011604 */
[----:B------:R-:W-:Y:S02]  /*2dc0*/  @UP1 ULOP3.LUT UR36, UR36, 0x1, UR4, 0x78, !UPT ;  /* 0x0000000124241892 */ /* 0x000fe4000f8e7804 */
[----:B------:R-:W-:Y:S01]  /*2dd0*/  UIMAD UR37, UR4, -0x13, UR37 ;  /* 0xffffffed042578a4 */ /* 0x000fe2000f8e0225 */
[--C-:B0-----:R-:W-:Y:S01]  /*2de0*/  SHF.R.U32.HI R0, RZ, 0x2, R8.reuse ;  /* 0x00000002ff007819 */ /* 0x101fe20000011608 */
[----:B------:R-:W-:Y:S01]  /*2df0*/  IMAD.SHL.U32 R208, R8, 0x2, RZ ;  /* 0x0000000208d07824 */ /* 0x000fe200078e00ff */
[----:B--2---:R-:W-:Y:S02]  /*2e00*/  SHF.R.U32.HI R5, RZ, 0x7, R8 ;  /* 0x00000007ff057819 */ /* 0x004fe40000011608 */
[----:B------:R-:W-:Y:S02]  /*2e10*/  LOP3.LUT R3, R0, 0x7, RZ, 0xc0, !PT ;  /* 0x0000000700037812 */ /* 0x000fe400078ec0ff */
[----:B------:R-:W-:Y:S02]  /*2e20*/  LOP3.LUT R0, R5, 0x1, RZ, 0xc0, !PT ;  /* 0x0000000105007812 */ /* 0x000fe400078ec0ff */
[----:B------:R-:W-:-:S03]  /*2e30*/  LOP3.LUT R4, R8, 0x60, RZ, 0xc0, !PT ;  /* 0x0000006008047812 */ /* 0x000fc600078ec0ff */
[----:B------:R-:W-:Y:S01]  /*2e40*/  IMAD.SHL.U32 R6, R0, 0x40, RZ ;  /* 0x0000004000067824 */ /* 0x000fe200078e00ff */
[----:B------:R-:W-:-:S04]  /*2e50*/  SHF.R.U32.HI R4, RZ, 0x1, R4 ;  /* 0x00000001ff047819 */ /* 0x000fc80000011604 */
[--C-:B------:R-:W-:Y:S02]  /*2e60*/  IADD3 R5, RZ, -R4, -R3.reuse ;  /* 0x80000004ff057210 */ /* 0x100fe40007ffe803 */
[----:B------:R-:W-:-:S03]  /*2e70*/  LOP3.LUT R3, R6, 0x40, R3, 0xe2, !PT ;  /* 0x0000004006037812 */ /* 0x000fc600078ee203 */
[----:B------:R-:W-:Y:S01]  /*2e80*/  IMAD R6, R0, -0x40, R5 ;  /* 0xffffffc000067824 */ /* 0x000fe200078e0205 */
[----:B------:R-:W-:Y:S01]  /*2e90*/  LOP3.LUT R206, R3, R4, RZ, 0xfc, !PT ;  /* 0x0000000403ce7212 */ /* 0x000fe200078efcff */
[----:B------:R-:W-:Y:S01]  /*2ea0*/  IMAD R5, R13, UR8, RZ ;  /* 0x000000080d057c24 */ /* 0x000fe2000f8e02ff */
[----:B------:R-:W-:-:S05]  /*2eb0*/  LOP3.LUT R0, R8, 0x3, RZ, 0xc0, !PT ;  /* 0x0000000308007812 */ /* 0x000fca00078ec0ff */
[----:B----4-:R-:W-:Y:S02]  /*2ec0*/  IMAD R8, R0, -0x2, R7 ;  /* 0xfffffffe00087824 */ /* 0x010fe400078e0207 */
[----:B---3--:R-:W-:Y:S02]  /*2ed0*/  IMAD R3, R9, 0xb0, RZ ;  /* 0x000000b009037824 */ /* 0x008fe400078e02ff */
[----:B------:R-:W-:-:S03]  /*2ee0*/  IMAD R9, R18, UR9, R5 ;  /* 0x0000000912097c24 */ /* 0x000fc6000f8e0205 */
[C---:B------:R-:W-:Y:S02]  /*2ef0*/  ISETP.GE.AND P0, PT, R3.reuse, R7, PT ;  /* 0x000000070300720c */ /* 0x040fe40003f06270 */
[----:B------:R-:W-:Y:S01]  /*2f00*/  LOP3.LUT R208, R3, 0x6, R208, 0xf8, !PT ;  /* 0x0000000603d07812 */ /* 0x000fe200078ef8d0 */
[C---:B------:R-:W-:Y:S02]  /*2f10*/  IMAD R7, R10.reuse, 0xc0, RZ ;  /* 0x000000c00a077824 */ /* 0x040fe400078e02ff */
[----:B------:R-:W-:Y:S01]  /*2f20*/  IMAD.WIDE R206, R10, 0xc0, R206 ;  /* 0x000000c00ace7825 */ /* 0x000fe200078e02ce */
[----:B------:R-:W-:Y:S02]  /*2f30*/  SHF.R.S32.HI R209, RZ, 0x1f, R208 ;  /* 0x0000001fffd17819 */ /* 0x000fe400000114d0 */
[C---:B------:R-:W-:Y:S01]  /*2f40*/  ISETP.GE.OR P0, PT, R7.reuse, UR7, P0 ;  /* 0x0000000707007c0c */ /* 0x040fe20008706670 */
[----:B------:R-:W-:Y:S01]  /*2f50*/  IMAD.IADD R3, R8, 0x1, -R3 ;  /* 0x0000000108037824 */ /* 0x000fe200078e0a03 */
[----:B------:R-:W-:Y:S01]  /*2f60*/  IADD3 R0, -R7, UR7, R6 ;  /* 0x0000000707007c10 */ /* 0x000fe2000fffe106 */
[----:B------:R-:W-:-:S04]  /*2f70*/  IMAD.WIDE.U32 R4, R18, UR8, R208 ;  /* 0x0000000812047c25 */ /* 0x000fc8000f8e00d0 */
[----:B------:R-:W-:-:S06]  /*2f80*/  IMAD.IADD R5, R5, 0x1, R9 ;  /* 0x0000000105057824 */ /* 0x000fcc00078e0209 */
[----:B------:R-:W-:Y:S05]  /*2f90*/  @P0 BRA `(.L_x_35) ;  /* 0x000000a400ac0947 */ /* 0x000fea0003800000 */
[----:B------:R-:W0:Y:S01]  /*2fa0*/  LDC.64 R204, c[0x0][0x5c8] ;  /* 0x00017200ffcc7b82 */ /* 0x000e220000000a00 */
[----:B-----5:R-:W-:Y:S01]  /*2fb0*/  FSETP.NEU.AND P2, PT, R23, RZ, PT ;  /* 0x000000ff1700720b */ /* 0x020fe20003f4d000 */
[----:B------:R-:W-:Y:S01]  /*2fc0*/  BSSY B0, `(.L_x_35) ;  /* 0x0000a68000007945 */ /* 0x000fe20003800000 */
[----:B------:R-:W-:-:S04]  /*2fd0*/  ISETP.GT.AND P0, PT, R3, RZ, PT ;  /* 0x000000ff0300720c */ /* 0x000fc80003f04270 */
[----:B------:R-:W-:Y:S01]  /*2fe0*/  ISETP.GT.AND P1, PT, R0, RZ, P0 ;  /* 0x000000ff0000720c */ /* 0x000fe20000724270 */
[-C--:B0-----:R-:W-:Y:S02]  /*2ff0*/  IMAD R6, R207, R204.reuse, RZ ;  /* 0x000000cccf067224 */ /* 0x081fe400078e02ff */
[----:B------:R-:W-:-:S04]  /*3000*/  IMAD.WIDE.U32 R10, R206, R204, R4 ;  /* 0x000000ccce0a7225 */ /* 0x000fc800078e0004 */
[----:B------:R-:W-:-:S04]  /*3010*/  IMAD R5, R206, R205, R6 ;  /* 0x000000cdce057224 */ /* 0x000fc800078e0206 */
[----:B------:R-:W-:Y:S01]  /*3020*/  IMAD.IADD R5, R11, 0x1, R5 ;  /* 0x000000010b057824 */ /* 0x000fe200078e0205 */
[----:B------:R-:W-:Y:S06]  /*3030*/  @!P2 BRA `(.L_x_36) ;  /* 0x000000740090a947 */ /* 0x000fec0003800000 */
[----:B------:R-:W0:Y:S01]  /*3040*/  LDC.64 R202, c[0x0][0x5b8] ;  /* 0x00016e00ffca7b82 */ /* 0x000e220000000a00 */
[----:B------:R-:W-:-:S07]  /*3050*/  ULDC.64 UR4, c[0x0][0x5c0] ;  /* 0x0001700000047ab9 */ /* 0x000fce0000000a00 */
[----:B------:R-:W1:Y:S08]  /*3060*/  LDC.64 R20, c[0x0][0x5b0] ;  /* 0x00016c00ff147b82 */ /* 0x000e700000000a00 */
[----:B------:R-:W2:Y:S01]  /*3070*/  LDC.64 R14, c[0x0][0x5a8] ;  /* 0x00016a00ff0e7b82 */ /* 0x000ea20000000a00 */
[-C--:B0-----:R-:W-:Y:S02]  /*3080*/  IMAD R4, R13, R202.reuse, RZ ;  /* 0x000000ca0d047224 */ /* 0x081fe400078e02ff */
[----:B------:R-:W-:-:S04]  /*3090*/  IMAD.WIDE.U32 R8, R18, R202, R208 ;  /* 0x000000ca12087225 */ /* 0x000fc800078e00d0 */
[----:B------:R-:W-:Y:S02]  /*30a0*/  IMAD R203, R18, R203, R4 ;  /* 0x000000cb12cb7224 */ /* 0x000fe400078e0204 */
[-C--:B-1----:R-:W-:Y:S02]  /*30b0*/  IMAD R4, R207, R20.reuse, RZ ;  /* 0x00000014cf047224 */ /* 0x082fe400078e02ff */
[----:B------:R-:W-:Y:S02]  /*30c0*/  IMAD.IADD R7, R9, 0x1, R203 ;  /* 0x0000000109077824 */ /* 0x000fe400078e02cb */
[----:B------:R-:W-:Y:S02]  /*30d0*/  IMAD.MOV.U32 R6, RZ, RZ, R8 ;  /* 0x000000ffff067224 */ /* 0x000fe400078e0008 */
[C---:B------:R-:W-:Y:S02]  /*30e0*/  IMAD R4, R206.reuse, R21, R4 ;  /* 0x00000015ce047224 */ /* 0x040fe400078e0204 */
[----:B------:R-:W-:-:S04]  /*30f0*/  IMAD.WIDE.U32 R12, R206, R20, R6 ;  /* 0x00000014ce0c7225 */ /* 0x000fc800078e0006 */
[----:B------:R-:W-:Y:S01]  /*3100*/  IMAD.IADD R11, R13, 0x1, R4 ;  /* 0x000000010d0b7824 */ /* 0x000fe200078e0204 */
[----:B--2---:R-:W-:-:S04]  /*3110*/  LEA R210, P2, R12, R14, 0x1 ;  /* 0x0000000e0cd27211 */ /* 0x004fc800078408ff */
[----:B------:R-:W-:-:S05]  /*3120*/  LEA.HI.X R211, R12, R15, R11, 0x1, P2 ;  /* 0x0000000f0cd37211 */ /* 0x000fca00010f0c0b */
[----:B------:R0:W2:Y:S01]  /*3130*/  @P1 LDG.E.LTC128B.U16 R212, desc[UR54][R210.64] ;  /* 0x00000036d2d41981 */ /* 0x0000a2000c1e1520 */
[----:B------:R-:W-:Y:S01]  /*3140*/  IMAD.WIDE.U32 R12, R206, R20, R208 ;  /* 0x00000014ce0c7225 */ /* 0x000fe200078e00d0 */
[----:B------:R-:W-:Y:S01]  /*3150*/  ISETP.GT.AND P3, PT, R3, 0x1, PT ;  /* 0x000000010300780c */ /* 0x000fe20003f64270 */
[----:B------:R-:W-:Y:S02]  /*3160*/  BSSY B1, `(.L_x_37) ;  /* 0x0000013000017945 */ /* 0x000fe40003800000 */
[----:B0-----:R-:W-:Y:S01]  /*3170*/  IMAD.MOV.U32 R210, RZ, RZ, R12 ;  /* 0x000000ffffd27224 */ /* 0x001fe200078e000c */
[----:B------:R-:W-:Y:S01]  /*3180*/  LEA R12, P2, R10, UR4, 0x1 ;  /* 0x000000040a0c7c11 */ /* 0x000fe2000f8408ff */
[----:B------:R-:W-:-:S03]  /*3190*/  IMAD.IADD R211, R4, 0x1, R13 ;  /* 0x0000000104d37824 */ /* 0x000fc600078e020d */
[----:B------:R-:W-:Y:S01]  /*31a0*/  LEA.HI.X R13, R10, UR5, R5, 0x1, P2 ;  /* 0x000000050a0d7c11 */ /* 0x000fe200090f0c05 */
[----:B------:R-:W-:Y:S01]  /*31b0*/  IMAD.WIDE.U32 R210, R18, R202, R210 ;  /* 0x000000ca12d27225 */ /* 0x000fe200078e00d2 */
[----:B------:R-:W-:-:S03]  /*31c0*/  ISETP.GT.AND P2, PT, R0, RZ, P3 ;  /* 0x000000ff0000720c */ /* 0x000fc60001f44270 */
[----:B------:R-:W-:Y:S01]  /*31d0*/  IMAD.IADD R5, R203, 0x1, R211 ;  /* 0x00000001cb057824 */ /* 0x000fe200078e02d3 */
[----:B------:R-:W-:Y:S01]  /*31e0*/  LEA R10, P4, R210, R14, 0x1 ;  /* 0x0000000ed20a7211 */ /* 0x000fe200078808ff */
[C---:B--2---:R-:W-:Y:S01]  /*31f0*/  IMAD.U32 R214, R212.reuse, 0x10000, RZ ;  /* 0x00010000d4d67824 */ /* 0x044fe200078e00ff */
[----:B------:R-:W-:-:S03]  /*3200*/  PRMT R216, R212, 0x7610, R216 ;  /* 0x00007610d4d87816 */ /* 0x000fc600000000d8 */
[----:B------:R-:W-:-:S04]  /*3210*/  FMUL R11, R214, R23 ;  /* 0x00000017d60b7220 */ /* 0x000fc80000400000 */
[----:B------:R-:W-:-:S05]  /*3220*/  FFMA R11, R192, R200, R11 ;  /* 0x000000c8c00b7223 */ /* 0x000fca000000000b */
[----:B------:R-:W-:-:S04]  /*3230*/  F2FP.BF16.F32.PACK_AB R11, RZ, R11 ;  /* 0x0000000bff0b723e */ /* 0x000fc800000010ff */
[----:B------:R-:W-:Y:S02]  /*3240*/  PRMT R192, R11, 0x7610, R192 ;  /* 0x000076100bc07816 */ /* 0x000fe400000000c0 */
[----:B------:R-:W-:-:S03]  /*3250*/  LEA.HI.X R11, R210, R15, R5, 0x1, P4 ;  /* 0x0000000fd20b7211 */ /* 0x000fc600020f0c05 */
[----:B------:R0:W-:Y:S01]  /*3260*/  @P1 STG.E.U16 desc[UR54][R12.64], R192 ;  /* 0x000000c00c001986 */ /* 0x0001e2000c101536 */
[----:B------:R-:W-:Y:S05]  /*3270*/  @!P2 BRA `(.L_x_38) ;  /* 0x000000000004a947 */ /* 0x000fea0003800000 */
[----:B------:R1:W5:Y:S02]  /*3280*/  LDG.E.LTC128B.U16 R216, desc[UR54][R10.64+0x2] ;  /* 0x000002360ad87981 */ /* 0x000364000c1e1520 */
.L_x_38:
[----:B------:R-:W-:Y:S05]  /*3290*/  BSYNC B1 ;  /* 0x0000000000017941 */ /* 0x000fea0003800000 */
.L_x_37:
[C---:B------:R-:W-:Y:S01]  /*32a0*/  SHF.L.U64.HI R213, R20.reuse, 0x3, R21 ;  /* 0x0000000314d57819 */ /* 0x040fe20000010215 */
[----:B------:R-:W-:Y:S01]  /*32b0*/  IMAD.SHL.U32 R212, R20, 0x8, RZ ;  /* 0x0000000814d47824 */ /* 0x000fe200078e00ff */
[----:B------:R-:W-:Y:S01]  /*32c0*/  ISETP.GT.AND P1, PT, R0, 0x8, P0 ;  /* 0x000000080000780c */ /* 0x000fe20000724270 */
[----:B0----5:R-:W-:Y:S02]  /*32d0*/  IMAD.U32 R192, R216, 0x10000, RZ ;  /* 0x00010000d8c07824 */ /* 0x021fe400078e00ff */
[----:B------:R-:W-:-:S04]  /*32e0*/  IMAD.WIDE.U32 R214, R206, R20, R212 ;  /* 0x00000014ced67225 */ /* 0x000fc800078e00d4 */
[----:B------:R-:W-:Y:S01]  /*32f0*/  FMUL R192, R192, R23 ;  /* 0x00000017c0c07220 */ /* 0x000fe20000400000 */
[----:B------:R-:W-:Y:S01]  /*3300*/  IMAD.IADD R217, R4, 0x1, R215 ;  /* 0x0000000104d97824 */ /* 0x000fe200078e02d7 */
[----:B------:R-:W-:Y:S02]  /*3310*/  IADD3 R5, P4, R8, R214, RZ ;  /* 0x000000d608057210 */ /* 0x000fe40007f9e0ff */
[----:B------:R-:W-:-:S03]  /*3320*/  FFMA R192, R193, R200, R192 ;  /* 0x000000c8c1c07223 */ /* 0x000fc600000000c0 */
[----:B------:R-:W-:Y:S02]  /*3330*/  IMAD.X R210, R217, 0x1, R7, P4 ;  /* 0x00000001d9d27824 */ /* 0x000fe400020e0607 */
[----:B------:R-:W-:Y:S02]  /*3340*/  F2FP.BF16.F32.PACK_AB R211, RZ, R192 ;  /* 0x000000c0ffd3723e */ /* 0x000fe400000010ff */
[----:B------:R-:W-:-:S03]  /*3350*/  LEA R192, P4, R5, R14, 0x1 ;  /* 0x0000000e05c07211 */ /* 0x000fc600078808ff */
[----:B------:R0:W-:Y:S01]  /*3360*/  @P2 STG.E.U16 desc[UR54][R12.64+0x2], R211 ;  /* 0x000002d30c002986 */ /* 0x0001e2000c101536 */
[----:B------:R-:W-:-:S05]  /*3370*/  LEA.HI.X R193, R5, R15, R210, 0x1, P4 ;  /* 0x0000000f05c17211 */ /* 0x000fca00020f0cd2 */
[----:B------:R2:W3:Y:S01]  /*3380*/  @P1 LDG.E.LTC128B.U16 R216, desc[UR54][R192.64] ;  /* 0x00000036c0d81981 */ /* 0x0004e2000c1e1520 */
[----:B------:R-:W-:Y:S01]  /*3390*/  IMAD.SHL.U32 R220, R204, 0x10, RZ ;  /* 0x00000010ccdc7824 */ /* 0x000fe200078e00ff */
[----:B------:R-:W-:Y:S01]  /*33a0*/  BSSY B1, `(.L_x_39) ;  /* 0x0000012000017945 */ /* 0x000fe20003800000 */
[----:B--2---:R-:W-:-:S05]  /*33b0*/  IADD3 R192, P2, R208, R214, RZ ;  /* 0x000000d6d0c07210 */ /* 0x004fca0007f5e0ff */
[----:B------:R-:W-:Y:S02]  /*33c0*/  IMAD.X R193, R209, 0x1, R217, P2 ;  /* 0x00000001d1c17824 */ /* 0x000fe400010e06d9 */
[----:B------:R-:W-:-:S04]  /*33d0*/  IMAD.WIDE.U32 R192, R18, R202, R192 ;  /* 0x000000ca12c07225 */ /* 0x000fc800078e00c0 */
[----:B---3--:R-:W-:-:S04]  /*33e0*/  IMAD.U32 R210, R216, 0x10000, RZ ;  /* 0x00010000d8d27824 */ /* 0x008fc800078e00ff */
[----:B------:R-:W-:Y:S01]  /*33f0*/  FMUL R5, R210, R23 ;  /* 0x00000017d2057220 */ /* 0x000fe20000400000 */
[----:B------:R-:W-:-:S03]  /*3400*/  LEA R210, P2, R192, R14, 0x1 ;  /* 0x0000000ec0d27211 */ /* 0x000fc600078408ff */
[----:B------:R-:W-:Y:S01]  /*3410*/  FFMA R5, R194, R200, R5 ;  /* 0x000000c8c2057223 */ /* 0x000fe20000000005 */
[----:B------:R-:W-:-:S05]  /*3420*/  IMAD.IADD R194, R203, 0x1, R193 ;  /* 0x00000001cbc27824 */ /* 0x000fca00078e02c1 */
[----:B0-----:R-:W-:Y:S02]  /*3430*/  LEA.HI.X R211, R192, R15, R194, 0x1, P2 ;  /* 0x0000000fc0d37211 */ /* 0x001fe400010f0cc2 */
[----:B------:R-:W-:Y:S02]  /*3440*/  F2FP.BF16.F32.PACK_AB R194, RZ, R5 ;  /* 0x00000005ffc2723e */ /* 0x000fe400000010ff */
[----:B------:R-:W-:Y:S02]  /*3450*/  IADD3 R192, P4, R220, R12, RZ ;  /* 0x0000000cdcc07210 */ /* 0x000fe40007f9e0ff */
[----:B------:R-:W-:Y:S02]  /*3460*/  SHF.L.U64.HI R5, R204, 0x4, R205 ;  /* 0x00000004cc057819 */ /* 0x000fe400000102cd */
[----:B------:R-:W-:-:S03]  /*3470*/  ISETP.GT.AND P2, PT, R0, 0x8, P3 ;  /* 0x000000080000780c */ /* 0x000fc60001f44270 */
[----:B------:R-:W-:-:S05]  /*3480*/  IMAD.X R193, R5, 0x1, R13, P4 ;  /* 0x0000000105c17824 */ /* 0x000fca00020e060d */
[----:B------:R0:W-:Y:S05]  /*3490*/  @P1 STG.E.U16 desc[UR54][R192.64], R194 ;  /* 0x000000c2c0001986 */ /* 0x0001ea000c101536 */
[----:B------:R-:W-:Y:S05]  /*34a0*/  @!P2 BRA `(.L_x_40) ;  /* 0x000000000004a947 */ /* 0x000fea0003800000 */
[----:B------:R2:W5:Y:S02]  /*34b0*/  LDG.E.LTC128B.U16 R216, desc[UR54][R210.64+0x2] ;  /* 0x00000236d2d87981 */ /* 0x000564000c1e1520 */
.L_x_40:
[----:B------:R-:W-:Y:S05]  /*34c0*/  BSYNC B1 ;  /* 0x0000000000017941 */ /* 0x000fea0003800000 */
.L_x_39:
[----:B0----5:R-:W-:Y:S01]  /*34d0*/  IMAD.U32 R194, R216, 0x10000, RZ ;  /* 0x00010000d8c27824 */ /* 0x021fe200078e00ff */
[----:B------:R-:W-:Y:S01]  /*34e0*/  ISETP.GT.AND P1, PT, R3, 0x8, PT ;  /* 0x000000080300780c */ /* 0x000fe20003f24270 */
[----:B------:R-:W-:Y:S02]  /*34f0*/  BSSY B1, `(.L_x_41) ;  /* 0x0000008000017945 */ /* 0x000fe40003800000 */
[----:B------:R-:W-:Y:S01]  /*3500*/  FMUL R194, R194, R23 ;  /* 0x00000017c2c27220 */ /* 0x000fe20000400000 */
[----:B------:R-:W-:-:S03]  /*3510*/  ISETP.GT.AND P4, PT, R0, RZ, P1 ;  /* 0x000000ff0000720c */ /* 0x000fc60000f84270 */
[----:B------:R-:W-:-:S05]  /*3520*/  FFMA R194, R195, R200, R194 ;  /* 0x000000c8c3c27223 */ /* 0x000fca00000000c2 */
[----:B------:R-:W-:-:S05]  /*3530*/  F2FP.BF16.F32.PACK_AB R194, RZ, R194 ;  /* 0x000000c2ffc2723e */ /* 0x000fca00000010ff */
[----:B------:R0:W-:Y:S01]  /*3540*/  @P2 STG.E.U16 desc[UR54][R192.64+0x2], R194 ;  /* 0x000002c2c0002986 */ /* 0x0001e2000c101536 */
[----:B------:R-:W-:Y:S05]  /*3550*/  @!P4 BRA `(.L_x_42) ;  /* 0x000000000004c947 */ /* 0x000fea0003800000 */
[----:B------:R3:W5:Y:S02]  /*3560*/  LDG.E.LTC128B.U16 R216, desc[UR54][R10.64+0x10] ;  /* 0x000010360ad87981 */ /* 0x000764000c1e1520 */
.L_x_42:
[----:B------:R-:W-:Y:S05]  /*3570*/  BSYNC B1 ;  /* 0x0000000000017941 */ /* 0x000fea0003800000 */
.L_x_41:
        /* <DEDUP_REMOVED lines=10> */
.L_x_44:
[----:B------:R-:W-:Y:S05]  /*3620*/  BSYNC B1 ;  /* 0x0000000000017941 */ /* 0x000fea0003800000 */
.L_x_43:
[----:B-----5:R-:W-:Y:S01]  /*3630*/  IMAD.U32 R194, R216, 0x10000, RZ ;  /* 0x00010000d8c27824 */ /* 0x020fe200078e00ff */
[----:B------:R-:W-:Y:S01]  /*3640*/  ISETP.GT.AND P4, PT, R0, 0x8, P1 ;  /* 0x000000080000780c */ /* 0x000fe20000f84270 */
[----:B------:R-:W-:Y:S01]  /*3650*/  BSSY B1, `(.L_x_45) ;  /* 0x0000008000017945 */ /* 0x000fe20003800000 */
[----:B------:R-:W-:Y:S01]  /*3660*/  PRMT R196, R216, 0x7610, R196 ;  /* 0x00007610d8c47816 */ /* 0x000fe200000000c4 */
[----:B------:R-:W-:-:S04]  /*3670*/  FMUL R194, R194, R23 ;  /* 0x00000017c2c27220 */ /* 0x000fc80000400000 */
[----:B------:R-:W-:-:S05]  /*3680*/  FFMA R194, R197, R200, R194 ;  /* 0x000000c8c5c27223 */ /* 0x000fca00000000c2 */
[----:B------:R-:W-:-:S05]  /*3690*/  F2FP.BF16.F32.PACK_AB R194, RZ, R194 ;  /* 0x000000c2ffc2723e */ /* 0x000fca00000010ff */
[----:B------:R0:W-:Y:S01]  /*36a0*/  @P5 STG.E.U16 desc[UR54][R12.64+0x12], R194 ;  /* 0x000012c20c005986 */ /* 0x0001e2000c101536 */
[----:B------:R-:W-:Y:S05]  /*36b0*/  @!P4 BRA `(.L_x_46) ;  /* 0x000000000004c947 */ /* 0x000fea0003800000 */
[----:B------:R0:W5:Y:S02]  /*36c0*/  LDG.E.LTC128B.U16 R196, desc[UR54][R210.64+0x10] ;  /* 0x00001036d2c47981 */ /* 0x000164000c1e1520 */
.L_x_46:
[----:B------:R-:W-:Y:S05]  /*36d0*/  BSYNC B1 ;  /* 0x0000000000017941 */ /* 0x000fea0003800000 */
.L_x_45:
[----:B0----5:R-:W-:Y:S01]  /*36e0*/  IMAD.U32 R194, R196, 0x10000, RZ ;  /* 0x00010000c4c27824 */ /* 0x021fe200078e00ff */
[----:B------:R-:W-:Y:S01]  /*36f0*/  ISETP.GT.AND P5, PT, R0, 0x8, P2 ;  /* 0x000000080000780c */ /* 0x000fe200017a4270 */
[----:B------:R-:W-:Y:S02]  /*3700*/  BSSY B1, `(.L_x_47) ;  /* 0x0000007000017945 */ /* 0x000fe40003800000 */
[----:B------:R-:W-:-:S04]  /*3710*/  FMUL R195, R194, R23 ;  /* 0x00000017c2c37220 */ /* 0x000fc80000400000 */
[----:B------:R-:W-:-:S05]  /*3720*/  FFMA R195, R198, R200, R195 ;  /* 0x000000c8c6c37223 */ /* 0x000fca00000000c3 */
[----:B------:R-:W-:-:S05]  /*3730*/  F2FP.BF16.F32.PACK_AB R195, RZ, R195 ;  /* 0x000000c3ffc3723e */ /* 0x000fca00000010ff */
[----:B------:R0:W-:Y:S01]  /*3740*/  @P4 STG.E.U16 desc[UR54][R192.64+0x10], R195 ;  /* 0x000010c3c0004986 */ /* 0x0001e2000c101536 */
[----:B------:R-:W-:Y:S05]  /*3750*/  @!P5 BRA `(.L_x_48) ;  /* 0x000000000004d947 */ /* 0x000fea0003800000 */
[----:B------:R0:W5:Y:S02]  /*3760*/  LDG.E.LTC128B.U16 R196, desc[UR54][R210.64+0x12] ;  /* 0x00001236d2c47981 */ /* 0x000164000c1e1520 */
.L_x_48:
[----:B------:R-:W-:Y:S05]  /*3770*/  BSYNC B1 ;  /* 0x0000000000017941 */ /* 0x000fea0003800000 */
.L_x_47:
[----:B-----5:R-:W-:Y:S01]  /*3780*/  IMAD.U32 R6, R196, 0x10000, RZ ;  /* 0x00010000c4067824 */ /* 0x020fe200078e00ff */
[----:B------:R-:W-:Y:S01]  /*3790*/  ISETP.GT.AND P4, PT, R0, 0x80, P0 ;  /* 0x000000800000780c */ /* 0x000fe20000784270 */
[----:B------:R-:W-:Y:S02]  /*37a0*/  IMAD.MOV.U32 R216, RZ, RZ, R214 ;  /* 0x000000ffffd87224 */ /* 0x000fe400078e00d6 */
[----:B------:R-:W-:Y:S01]  /*37b0*/  FMUL R6, R6, R23 ;  /* 0x0000001706067220 */ /* 0x000fe20000400000 */
[----:B------:R-:W-:Y:S02]  /*37c0*/  IMAD R21, R21, 0x78, RZ ;  /* 0x0000007815157824 */ /* 0x000fe400078e02ff */
[----:B------:R-:W-:-:S04]  /*37d0*/  IMAD.WIDE.U32 R216, R20, 0x78, R216 ;  /* 0x0000007814d87825 */ /* 0x000fc800078e00d8 */
[----:B------:R-:W-:-:S05]  /*37e0*/  FFMA R6, R199, R200, R6 ;  /* 0x000000c8c7067223 */ /* 0x000fca0000000006 */
[----:B------:R-:W-:-:S04]  /*37f0*/  F2FP.BF16.F32.PACK_AB R6, RZ, R6 ;  /* 0x00000006ff06723e */ /* 0x000fc800000010ff */
[----:B0-----:R-:W-:Y:S01]  /*3800*/  PRMT R195, R6, 0x7610, R195 ;  /* 0x0000761006c37816 */ /* 0x001fe200000000c3 */
[----:B------:R-:W-:-:S04]  /*3810*/  IMAD.IADD R6, R217, 0x1, R21 ;  /* 0x00000001d9067824 */ /* 0x000fc800078e0215 */
[----:B------:R0:W-:Y:S01]  /*3820*/  @P5 STG.E.U16 desc[UR54][R192.64+0x12], R195 ;  /* 0x000012c3c0005986 */ /* 0x0001e2000c101536 */
[----:B------:R-:W-:-:S05]  /*3830*/  IADD3 R9, P5, R8, R216, RZ ;  /* 0x000000d808097210 */ /* 0x000fca0007fbe0ff */
[----:B------:R-:W-:Y:S01]  /*3840*/  IMAD.X R198, R6, 0x1, R7, P5 ;  /* 0x0000000106c67824 */ /* 0x000fe200028e0607 */
[----:B------:R-:W-:-:S04]  /*3850*/  LEA R194, P5, R9, R14, 0x1 ;  /* 0x0000000e09c27211 */ /* 0x000fc800078a08ff */
[----:B0-----:R-:W-:Y:S02]  /*3860*/  LEA.HI.X R195, R9, R15, R198, 0x1, P5 ;  /* 0x0000000f09c37211 */ /* 0x001fe400028f0cc6 */
[----:B------:R-:W-:-:S06]  /*3870*/  PRMT R9, R196, 0x7610, R9 ;  /* 0x00007610c4097816 */ /* 0x000fcc0000000009 */
[----:B------:R0:W2:Y:S01]  /*3880*/  @P4 LDG.E.LTC128B.U16 R9, desc[UR54][R194.64] ;  /* 0x00000036c2094981 */ /* 0x0000a2000c1e1520 */
[----:B------:R-:W-:Y:S01]  /*3890*/  IMAD.WIDE.U32 R198, R20, 0x78, R212 ;  /* 0x0000007814c67825 */ /* 0x000fe200078e00d4 */
[----:B------:R-:W-:Y:S03]  /*38a0*/  BSSY B1, `(.L_x_49) ;  /* 0x0000019000017945 */ /* 0x000fe60003800000 */
[----:B------:R-:W-:Y:S02]  /*38b0*/  IMAD R205, R205, 0xf0, RZ ;  /* 0x000000f0cdcd7824 */ /* 0x000fe400078e02ff */
[----:B------:R-:W-:Y:S02]  /*38c0*/  IMAD.IADD R199, R21, 0x1, R199 ;  /* 0x0000000115c77824 */ /* 0x000fe400078e02c7 */
[----:B0-----:R-:W-:-:S04]  /*38d0*/  IMAD.WIDE.U32 R194, R204, 0xf0, R192 ;  /* 0x000000f0ccc27825 */ /* 0x001fc800078e00c0 */
[----:B------:R-:W-:-:S04]  /*38e0*/  IMAD.WIDE.U32 R214, R206, R20, R198 ;  /* 0x00000014ced67225 */ /* 0x000fc800078e00c6 */
[----:B--2---:R-:W-:-:S04]  /*38f0*/  IMAD.U32 R196, R9, 0x10000, RZ ;  /* 0x0001000009c47824 */ /* 0x004fc800078e00ff */
[----:B------:R-:W-:Y:S01]  /*3900*/  FMUL R197, R196, R23 ;  /* 0x00000017c4c57220 */ /* 0x000fe20000400000 */
[----:B------:R-:W-:-:S03]  /*3910*/  @P4 IMAD.MOV.U32 R196, RZ, RZ, R194 ;  /* 0x000000ffffc44224 */ /* 0x000fc600078e00c2 */
[----:B------:R-:W-:-:S05]  /*3920*/  FFMA R197, R184, R200, R197 ;  /* 0x000000c8b8c57223 */ /* 0x000fca00000000c5 */
[----:B------:R-:W-:-:S04]  /*3930*/  F2FP.BF16.F32.PACK_AB R197, RZ, R197 ;  /* 0x000000c5ffc5723e */ /* 0x000fc800000010ff */
[----:B------:R-:W-:Y:S01]  /*3940*/  PRMT R184, R197, 0x7610, R184 ;  /* 0x00007610c5b87816 */ /* 0x000fe200000000b8 */
[----:B------:R-:W-:-:S05]  /*3950*/  IMAD.IADD R197, R195, 0x1, R205 ;  /* 0x00000001c3c57824 */ /* 0x000fca00078e02cd */
[----:B------:R0:W-:Y:S01]  /*3960*/  @P4 STG.E.U16 desc[UR54][R196.64], R184 ;  /* 0x000000b8c4004986 */ /* 0x0001e2000c101536 */
[----:B------:R-:W-:-:S04]  /*3970*/  IADD3 R218, P4, R208, R214, RZ ;  /* 0x000000d6d0da7210 */ /* 0x000fc80007f9e0ff */
[----:B------:R-:W-:-:S03]  /*3980*/  IADD3.X R219, R209, R4, R215, P4, !PT ;  /* 0x00000004d1db7210 */ /* 0x000fc600027fe4d7 */
[----:B------:R-:W-:-:S04]  /*3990*/  IMAD.WIDE.U32 R218, R18, R202, R218 ;  /* 0x000000ca12da7225 */ /* 0x000fc800078e00da */
[----:B------:R-:W-:Y:S01]  /*39a0*/  IMAD.IADD R21, R203, 0x1, R219 ;  /* 0x00000001cb157824 */ /* 0x000fe200078e02db */
[----:B------:R-:W-:-:S04]  /*39b0*/  LEA R214, P4, R218, R14, 0x1 ;  /* 0x0000000edad67211 */ /* 0x000fc800078808ff */
[----:B------:R-:W-:Y:S02]  /*39c0*/  LEA.HI.X R215, R218, R15, R21, 0x1, P4 ;  /* 0x0000000fdad77211 */ /* 0x000fe400020f0c15 */
[----:B------:R-:W-:-:S04]  /*39d0*/  IADD3 R8, P4, P5, R8, R216, R212 ;  /* 0x000000d808087210 */ /* 0x000fc80007d9e0d4 */
[----:B------:R-:W-:Y:S02]  /*39e0*/  IADD3.X R216, R7, R6, R213, P4, P5 ;  /* 0x0000000607d87210 */ /* 0x000fe400027ea4d5 */
[----:B------:R-:W-:Y:S02]  /*39f0*/  ISETP.GT.AND P4, PT, R0, 0x80, P3 ;  /* 0x000000800000780c */ /* 0x000fe40001f84270 */
[----:B------:R-:W-:-:S11]  /*3a00*/  IADD3 R6, P5, R212, R198, RZ ;  /* 0x000000c6d4067210 */ /* 0x000fd60007fbe0ff */
[----:B0-----:R-:W-:Y:S05]  /*3a10*/  @!P4 BRA `(.L_x_50) ;  /* 0x000000000004c947 */ /* 0x001fea0003800000 */
[----:B------:R0:W5:Y:S02]  /*3a20*/  LDG.E.LTC128B.U16 R9, desc[UR54][R214.64+0x2] ;  /* 0x00000236d6097981 */ /* 0x000164000c1e1520 */
.L_x_50:
[----:B------:R-:W-:Y:S05]  /*3a30*/  BSYNC B1 ;  /* 0x0000000000017941 */ /* 0x000fea0003800000 */
.L_x_49:
[----:B-----5:R-:W-:Y:S01]  /*3a40*/  IMAD.U32 R184, R9, 0x10000, RZ ;  /* 0x0001000009b87824 */ /* 0x020fe200078e00ff */
[----:B------:R-:W-:Y:S01]  /*3a50*/  ISETP.GT.AND P0, PT, R0, 0x88, P0 ;  /* 0x000000880000780c */ /* 0x000fe20000704270 */
[----:B------:R-:W-:Y:S01]  /*3a60*/  IMAD.X R7, R199, 0x1, R213, P5 ;  /* 0x00000001c7077824 */ /* 0x000fe200028e06d5 */
[----:B------:R-:W-:Y:S01]  /*3a70*/  BSSY B1, `(.L_x_51) ;  /* 0x000000f000017945 */ /* 0x000fe20003800000 */
[----:B------:R-:W-:Y:S01]  /*3a80*/  FMUL R184, R184, R23 ;  /* 0x00000017b8b87220 */ /* 0x000fe20000400000 */
[----:B------:R-:W-:Y:S01]  /*3a90*/  PRMT R198, R9, 0x7610, R198 ;  /* 0x0000761009c67816 */ /* 0x000fe200000000c6 */
[----:B------:R-:W-:-:S04]  /*3aa0*/  IMAD.WIDE.U32 R20, R206, R20, R6 ;  /* 0x00000014ce147225 */ /* 0x000fc800078e0006 */
[----:B------:R-:W-:Y:S01]  /*3ab0*/  FFMA R184, R185, R200, R184 ;  /* 0x000000c8b9b87223 */ /* 0x000fe200000000b8 */
[----:B------:R-:W-:Y:S01]  /*3ac0*/  @P4 IMAD.MOV.U32 R185, RZ, RZ, R197 ;  /* 0x000000ffffb94224 */ /* 0x000fe200078e00c5 */
[----:B------:R-:W-:-:S03]  /*3ad0*/  IADD3 R6, P5, R208, R20, RZ ;  /* 0x00000014d0067210 */ /* 0x000fc60007fbe0ff */
[----:B------:R-:W-:-:S04]  /*3ae0*/  F2FP.BF16.F32.PACK_AB R184, RZ, R184 ;  /* 0x000000b8ffb8723e */ /* 0x000fc800000010ff */
[----:B------:R-:W-:Y:S01]  /*3af0*/  PRMT R7, R184, 0x7610, R7 ;  /* 0x00007610b8077816 */ /* 0x000fe20000000007 */
[----:B------:R-:W-:-:S05]  /*3b00*/  @P4 IMAD.MOV.U32 R184, RZ, RZ, R194 ;  /* 0x000000ffffb84224 */ /* 0x000fca00078e00c2 */
[----:B------:R2:W-:Y:S02]  /*3b10*/  @P4 STG.E.U16 desc[UR54][R184.64+0x2], R7 ;  /* 0x00000207b8004986 */ /* 0x0005e4000c101536 */
[----:B--2---:R-:W-:-:S04]  /*3b20*/  LEA R184, P4, R8, R14, 0x1 ;  /* 0x0000000e08b87211 */ /* 0x004fc800078808ff */
[----:B------:R-:W-:Y:S01]  /*3b30*/  LEA.HI.X R185, R8, R15, R216, 0x1, P4 ;  /* 0x0000000f08b97211 */ /* 0x000fe200020f0cd8 */
[----:B------:R-:W-:Y:S08]  /*3b40*/  @!P0 BRA `(.L_x_52) ;  /* 0x0000000000048947 */ /* 0x000ff00003800000 */
[----:B------:R2:W5:Y:S02]  /*3b50*/  LDG.E.LTC128B.U16 R198, desc[UR54][R184.64] ;  /* 0x00000036b8c67981 */ /* 0x000564000c1e1520 */
.L_x_52:
[----:B------:R-:W-:Y:S05]  /*3b60*/  BSYNC B1 ;  /* 0x0000000000017941 */ /* 0x000fea0003800000 */
.L_x_51:
[----:B-----5:R-:W-:Y:S01]  /*3b70*/  IMAD.U32 R8, R198, 0x10000, RZ ;  /* 0x00010000c6087824 */ /* 0x020fe200078e00ff */
[----:B------:R-:W-:Y:S01]  /*3b80*/  IADD3.X R7, R209, R4, R21, P5, !PT ;  /* 0x00000004d1077210 */ /* 0x000fe20002ffe415 */
[----:B------:R-:W-:Y:S01]  /*3b90*/  BSSY B1, `(.L_x_53) ;  /* 0x000000e000017945 */ /* 0x000fe20003800000 */
[----:B------:R-:W-:Y:S01]  /*3ba0*/  ISETP.GT.AND P3, PT, R0, 0x88, P3 ;  /* 0x000000880000780c */ /* 0x000fe20001f64270 */
[----:B------:R-:W-:Y:S01]  /*3bb0*/  FMUL R21, R8, R23 ;  /* 0x0000001708157220 */ /* 0x000fe20000400000 */
[----:B------:R-:W-:Y:S01]  /*3bc0*/  IMAD.WIDE.U32 R8, R18, R202, R6 ;  /* 0x000000ca12087225 */ /* 0x000fe200078e0006 */
[----:B------:R-:W-:-:S03]  /*3bd0*/  IADD3 R6, P4, R220, R194, RZ ;  /* 0x000000c2dc067210 */ /* 0x000fc60007f9e0ff */
[----:B------:R-:W-:Y:S01]  /*3be0*/  FFMA R21, R186, R200, R21 ;  /* 0x000000c8ba157223 */ /* 0x000fe20000000015 */
[----:B------:R-:W-:Y:S01]  /*3bf0*/  IMAD.IADD R203, R203, 0x1, R9 ;  /* 0x00000001cbcb7824 */ /* 0x000fe200078e0209 */
[C---:B------:R-:W-:Y:S01]  /*3c00*/  LEA R14, P5, R8.reuse, R14, 0x1 ;  /* 0x0000000e080e7211 */ /* 0x040fe200078a08ff */
[----:B------:R-:W-:Y:S02]  /*3c10*/  IMAD.X R7, R197, 0x1, R5, P4 ;  /* 0x00000001c5077824 */ /* 0x000fe400020e0605 */
[----:B------:R-:W-:Y:S02]  /*3c20*/  F2FP.BF16.F32.PACK_AB R21, RZ, R21 ;  /* 0x00000015ff15723e */ /* 0x000fe400000010ff */
[----:B------:R-:W-:-:S03]  /*3c30*/  LEA.HI.X R15, R8, R15, R203, 0x1, P5 ;  /* 0x0000000f080f7211 */ /* 0x000fc600028f0ccb */
[----:B------:R0:W-:Y:S01]  /*3c40*/  @P0 STG.E.U16 desc[UR54][R6.64], R21 ;  /* 0x0000001506000986 */ /* 0x0001e2000c101536 */
[----:B------:R-:W-:Y:S05]  /*3c50*/  @!P3 BRA `(.L_x_54) ;  /* 0x000000000004b947 */ /* 0x000fea0003800000 */
[----:B------:R0:W5:Y:S02]  /*3c60*/  LDG.E.LTC128B.U16 R198, desc[UR54][R14.64+0x2] ;  /* 0x000002360ec67981 */ /* 0x000164000c1e1520 */
.L_x_54:
[----:B------:R-:W-:Y:S05]  /*3c70*/  BSYNC B1 ;  /* 0x0000000000017941 */ /* 0x000fea0003800000 */
.L_x_53:
[----:B-----5:R-:W-:Y:S01]  /*3c80*/  IMAD.U32 R4, R198, 0x10000, RZ ;  /* 0x00010000c6047824 */ /* 0x020fe200078e00ff */
        /* <DEDUP_REMOVED lines=8> */
.L_x_56:
[----:B------:R-:W-:Y:S05]  /*3d10*/  BSYNC B1 ;  /* 0x0000000000017941 */ /* 0x000fea0003800000 */
.L_x_55:
[----:B0----5:R-:W-:Y:S01]  /*3d20*/  IMAD.U32 R4, R198, 0x10000, RZ ;  /* 0x00010000c6047824 */ /* 0x021fe200078e00ff */
[----:B------:R-:W-:Y:S01]  /*3d30*/  ISETP.GT.AND P3, PT, R0, 0x80, P2 ;  /* 0x000000800000780c */ /* 0x000fe20001764270 */
[----:B------:R-:W-:Y:S01]  /*3d40*/  @P0 IMAD.MOV.U32 R8, RZ, RZ, R194 ;  /* 0x000000ffff080224 */ /* 0x000fe200078e00c2 */
[----:B------:R-:W-:Y:S01]  /*3d50*/  BSSY B1, `(.L_x_57) ;  /* 0x0000009000017945 */ /* 0x000fe20003800000 */
[----:B------:R-:W-:-:S04]  /*3d60*/  FMUL R9, R4, R23 ;  /* 0x0000001704097220 */ /* 0x000fc80000400000 */
[----:B------:R-:W-:-:S05]  /*3d70*/  FFMA R9, R188, R200, R9 ;  /* 0x000000c8bc097223 */ /* 0x000fca0000000009 */
[----:B------:R-:W-:-:S04]  /*3d80*/  F2FP.BF16.F32.PACK_AB R9, RZ, R9 ;  /* 0x00000009ff09723e */ /* 0x000fc800000010ff */
[----:B------:R-:W-:Y:S01]  /*3d90*/  PRMT R4, R9, 0x7610, R4 ;  /* 0x0000761009047816 */ /* 0x000fe20000000004 */
[----:B------:R-:W-:-:S05]  /*3da0*/  @P0 IMAD.MOV.U32 R9, RZ, RZ, R197 ;  /* 0x000000ffff090224 */ /* 0x000fca00078e00c5 */
[----:B------:R0:W-:Y:S01]  /*3db0*/  @P0 STG.E.U16 desc[UR54][R8.64+0x10], R4 ;  /* 0x0000100408000986 */ /* 0x0001e2000c101536 */
[----:B------:R-:W-:Y:S05]  /*3dc0*/  @!P3 BRA `(.L_x_58) ;  /* 0x000000000004b947 */ /* 0x000fea0003800000 */
[----:B------:R0:W5:Y:S02]  /*3dd0*/  LDG.E.LTC128B.U16 R198, desc[UR54][R214.64+0x12] ;  /* 0x00001236d6c67981 */ /* 0x000164000c1e1520 */
.L_x_58:
[----:B------:R-:W-:Y:S05]  /*3de0*/  BSYNC B1 ;  /* 0x0000000000017941 */ /* 0x000fea0003800000 */
.L_x_57:
[----:B0----5:R-:W-:Y:S01]  /*3df0*/  IMAD.U32 R4, R198, 0x10000, RZ ;  /* 0x00010000c6047824 */ /* 0x021fe200078e00ff */
[----:B------:R-:W-:Y:S01]  /*3e00*/  ISETP.GT.AND P1, PT, R0, 0x88, P1 ;  /* 0x000000880000780c */ /* 0x000fe20000f24270 */
[----:B------:R-:W-:Y:S01]  /*3e10*/  @P3 IMAD.MOV.U32 R195, RZ, RZ, R197 ;  /* 0x000000ffffc33224 */ /* 0x000fe200078e00c5 */
[----:B------:R-:W-:Y:S01]  /*3e20*/  BSSY B1, `(.L_x_59) ;  /* 0x0000007000017945 */ /* 0x000fe20003800000 */
[----:B------:R-:W-:-:S04]  /*3e30*/  FMUL R4, R4, R23 ;  /* 0x0000001704047220 */ /* 0x000fc80000400000 */
[----:B------:R-:W-:-:S05]  /*3e40*/  FFMA R4, R189, R200, R4 ;  /* 0x000000c8bd047223 */ /* 0x000fca0000000004 */
[----:B------:R-:W-:-:S05]  /*3e50*/  F2FP.BF16.F32.PACK_AB R4, RZ, R4 ;  /* 0x00000004ff04723e */ /* 0x000fca00000010ff */
[----:B------:R0:W-:Y:S01]  /*3e60*/  @P3 STG.E.U16 desc[UR54][R194.64+0x12], R4 ;  /* 0x00001204c2003986 */ /* 0x0001e2000c101536 */
[----:B------:R-:W-:Y:S05]  /*3e70*/  @!P1 BRA `(.L_x_60) ;  /* 0x0000000000049947 */ /* 0x000fea0003800000 */
[----:B------:R0:W5:Y:S02]  /*3e80*/  LDG.E.LTC128B.U16 R198, desc[UR54][R14.64+0x10] ;  /* 0x000010360ec67981 */ /* 0x000164000c1e1520 */
.L_x_60:
[----:B------:R-:W-:Y:S05]  /*3e90*/  BSYNC B1 ;  /* 0x0000000000017941 */ /* 0x000fea0003800000 */
.L_x_59:
        /* <DEDUP_REMOVED lines=9> */
.L_x_62:
[----:B------:R-:W-:Y:S05]  /*3f30*/  BSYNC B1 ;  /* 0x0000000000017941 */ /* 0x000fea0003800000 */
.L_x_61:
[----:B-----5:R-:W-:Y:S01]  /*3f40*/  IMAD.U32 R4, R198, 0x10000, RZ ;  /* 0x00010000c6047824 */ /* 0x020fe200078e00ff */
        /* <DEDUP_REMOVED lines=9> */
.L_x_64:
[----:B------:R-:W-:Y:S05]  /*3fe0*/  BSYNC B1 ;  /* 0x0000000000017941 */ /* 0x000fea0003800000 */
.L_x_63:
        /* <DEDUP_REMOVED lines=10> */
.L_x_66:
[----:B------:R-:W-:Y:S05]  /*4090*/  BSYNC B1 ;  /* 0x0000000000017941 */ /* 0x000fea0003800000 */
.L_x_65:
        /* <DEDUP_REMOVED lines=9> */
.L_x_68:
[----:B------:R-:W-:Y:S05]  /*4130*/  BSYNC B1 ;  /* 0x0000000000017941 */ /* 0x000fea0003800000 */
.L_x_67:
        /* <DEDUP_REMOVED lines=9> */
.L_x_70:
[----:B------:R-:W-:Y:S05]  /*41d0*/  BSYNC B1 ;  /* 0x0000000000017941 */ /* 0x000fea0003800000 */
.L_x_69:
        /* <DEDUP_REMOVED lines=10> */
.L_x_72:
[----:B------:R-:W-:Y:S05]  /*4280*/  BSYNC B1 ;  /* 0x0000000000017941 */ /* 0x000fea0003800000 */
.L_x_71:
        /* <DEDUP_REMOVED lines=10> */
.L_x_74:
[----:B------:R-:W-:Y:S05]  /*4330*/  BSYNC B1 ;  /* 0x0000000000017941 */ /* 0x000fea0003800000 */
.L_x_73:
        /* <DEDUP_REMOVED lines=9> */
.L_x_76:
[----:B------:R-:W-:Y:S05]  /*43d0*/  BSYNC B1 ;  /* 0x0000000000017941 */ /* 0x000fea0003800000 */
.L_x_75:
        /* <DEDUP_REMOVED lines=9> */
.L_x_78:
[----:B------:R-:W-:Y:S05]  /*4470*/  BSYNC B1 ;  /* 0x0000000000017941 */ /* 0x000fea0003800000 */
.L_x_77:
        /* <DEDUP_REMOVED lines=9> */
.L_x_80:
[----:B------:R-:W-:Y:S05]  /*4510*/  BSYNC B1 ;  /* 0x0000000000017941 */ /* 0x000fea0003800000 */
.L_x_79:
[----:B0----5:R-:W-:Y:S01]  /*4520*/  IMAD.U32 R4, R198, 0x10000, RZ ;  /* 0x00010000c6047824 */ /* 0x021fe200078e00ff */
[----:B------:R-:W-:Y:S01]  /*4530*/  ISETP.GT.AND P4, PT, R0, 0x80, P2 ;  /* 0x000000800000780c */ /* 0x000fe20001784270 */
[----:B------:R-:W-:Y:S01]  /*4540*/  IMAD.WIDE.U32 R8, R204, 0xf0, R192 ;  /* 0x000000f0cc087825 */ /* 0x000fe200078e00c0 */
[----:B------:R-:W-:Y:S03]  /*4550*/  BSSY B1, `(.L_x_81) ;  /* 0x0000009000017945 */ /* 0x000fe60003800000 */
[----:B------:R-:W-:Y:S01]  /*4560*/  FMUL R7, R4, R23 ;  /* 0x0000001704077220 */ /* 0x000fe20000400000 */
[----:B------:R-:W-:-:S03]  /*4570*/  IMAD.MOV.U32 R6, RZ, RZ, R8 ;  /* 0x000000ffff067224 */ /* 0x000fc600078e0008 */
[----:B------:R-:W-:-:S05]  /*4580*/  FFMA R7, R168, R200, R7 ;  /* 0x000000c8a8077223 */ /* 0x000fca0000000007 */
[----:B------:R-:W-:Y:S01]  /*4590*/  F2FP.BF16.F32.PACK_AB R4, RZ, R7 ;  /* 0x00000007ff04723e */ /* 0x000fe200000010ff */
[----:B------:R-:W-:-:S05]  /*45a0*/  IMAD.IADD R7, R205, 0x1, R9 ;  /* 0x00000001cd077824 */ /* 0x000fca00078e0209 */
[----:B------:R0:W-:Y:S01]  /*45b0*/  @P5 STG.E.U16 desc[UR54][R6.64+0x20], R4 ;  /* 0x0000200406005986 */ /* 0x0001e2000c101536 */
[----:B------:R-:W-:Y:S05]  /*45c0*/  @!P4 BRA `(.L_x_82) ;  /* 0x000000000004c947 */ /* 0x000fea0003800000 */
[----:B------:R0:W5:Y:S02]  /*45d0*/  LDG.E.LTC128B.U16 R198, desc[UR54][R214.64+0x22] ;  /* 0x00002236d6c67981 */ /* 0x000164000c1e1520 */
.L_x_82:
[----:B------:R-:W-:Y:S05]  /*45e0*/  BSYNC B1 ;  /* 0x0000000000017941 */ /* 0x000fea0003800000 */
.L_x_81:
        /* <DEDUP_REMOVED lines=9> */
.L_x_84:
[----:B------:R-:W-:Y:S05]  /*4680*/  BSYNC B1 ;  /* 0x0000000000017941 */ /* 0x000fea0003800000 */
.L_x_83:
[----:B0----5:R-:W-:Y:S01]  /*4690*/  IMAD.U32 R4, R198, 0x10000, RZ ;  /* 0x00010000c6047824 */ /* 0x021fe200078e00ff */
[----:B------:R-:W-:Y:S01]  /*46a0*/  ISETP.GT.AND P2, PT, R0, 0x88, P2 ;  /* 0x000000880000780c */ /* 0x000fe20001744270 */
[----:B------:R-:W-:Y:S02]  /*46b0*/  BSSY B1, `(.L_x_85) ;  /* 0x0000009000017945 */ /* 0x000fe40003800000 */
[----:B------:R-:W-:Y:S01]  /*46c0*/  FMUL R9, R4, R23 ;  /* 0x0000001704097220 */ /* 0x000fe20000400000 */
[----:B------:R-:W-:-:S03]  /*46d0*/  IADD3 R4, P4, R220, R8, RZ ;  /* 0x00000008dc047210 */ /* 0x000fc60007f9e0ff */
[----:B------:R-:W-:Y:S02]  /*46e0*/  FFMA R9, R170, R200, R9 ;  /* 0x000000c8aa097223 */ /* 0x000fe40000000009 */
[----:B------:R-:W-:-:S03]  /*46f0*/  IMAD.X R5, R5, 0x1, R7, P4 ;  /* 0x0000000105057824 */ /* 0x000fc600020e0607 */
[----:B------:R-:W-:-:S05]  /*4700*/  F2FP.BF16.F32.PACK_AB R9, RZ, R9 ;  /* 0x00000009ff09723e */ /* 0x000fca00000010ff */
[----:B------:R0:W-:Y:S01]  /*4710*/  @P3 STG.E.U16 desc[UR54][R4.64+0x20], R9 ;  /* 0x0000200904003986 */ /* 0x0001e2000c101536 */
[----:B------:R-:W-:Y:S05]  /*4720*/  @!P2 BRA `(.L_x_86) ;  /* 0x000000000004a947 */ /* 0x000fea0003800000 */
[----:B------:R0:W5:Y:S02]  /*4730*/  LDG.E.LTC128B.U16 R198, desc[UR54][R14.64+0x22] ;  /* 0x000022360ec67981 */ /* 0x000164000c1e1520 */
.L_x_86:
[----:B------:R-:W-:Y:S05]  /*4740*/  BSYNC B1 ;  /* 0x0000000000017941 */ /* 0x000fea0003800000 */
.L_x_85:
        /* <DEDUP_REMOVED lines=9> */
.L_x_88:
[----:B------:R-:W-:Y:S05]  /*47e0*/  BSYNC B1 ;  /* 0x0000000000017941 */ /* 0x000fea0003800000 */
.L_x_87:
        /* <DEDUP_REMOVED lines=9> */
.L_x_90:
[----:B------:R-:W-:Y:S05]  /*4880*/  BSYNC B1 ;  /* 0x0000000000017941 */ /* 0x000fea0003800000 */
.L_x_89:
        /* <DEDUP_REMOVED lines=9> */
.L_x_92:
[----:B------:R-:W-:Y:S05]  /*4920*/  BSYNC B1 ;  /* 0x0000000000017941 */ /* 0x000fea0003800000 */
.L_x_91:
        /* <DEDUP_REMOVED lines=9> */
.L_x_94:
[----:B------:R-:W-:Y:S05]  /*49c0*/  BSYNC B1 ;  /* 0x0000000000017941 */ /* 0x000fea0003800000 */
.L_x_93:
        /* <DEDUP_REMOVED lines=10> */
.L_x_96:
[----:B------:R-:W-:Y:S05]  /*4a70*/  BSYNC B1 ;  /* 0x0000000000017941 */ /* 0x000fea0003800000 */
.L_x_95:
        /* <DEDUP_REMOVED lines=10> */
.L_x_98:
[----:B------:R-:W-:Y:S05]  /*4b20*/  BSYNC B1 ;  /* 0x0000000000017941 */ /* 0x000fea0003800000 */
.L_x_97:
        /* <DEDUP_REMOVED lines=9> */
.L_x_100:
[----:B------:R-:W-:Y:S05]  /*4bc0*/  BSYNC B1 ;  /* 0x0000000000017941 */ /* 0x000fea0003800000 */
.L_x_99:
        /* <DEDUP_REMOVED lines=9> */
.L_x_102:
[----:B------:R-:W-:Y:S05]  /*4c60*/  BSYNC B1 ;  /* 0x0000000000017941 */ /* 0x000fea0003800000 */
.L_x_101:
        /* <DEDUP_REMOVED lines=10> */
.L_x_104:
[----:B------:R-:W-:Y:S05]  /*4d10*/  BSYNC B1 ;  /* 0x0000000000017941 */ /* 0x000fea0003800000 */
.L_x_103:
        /* <DEDUP_REMOVED lines=10> */
.L_x_106:
[----:B------:R-:W-:Y:S05]  /*4dc0*/  BSYNC B1 ;  /* 0x0000000000017941 */ /* 0x000fea0003800000 */
.L_x_105:
        /* <DEDUP_REMOVED lines=9> */
.L_x_108:
[----:B------:R-:W-:Y:S05]  /*4e60*/  BSYNC B1 ;  /* 0x0000000000017941 */ /* 0x000fea0003800000 */
.L_x_107:
        /* <DEDUP_REMOVED lines=9> */
.L_x_110:
[----:B------:R-:W-:Y:S05]  /*4f00*/  BSYNC B1 ;  /* 0x0000000000017941 */ /* 0x000fea0003800000 */
.L_x_109:
        /* <DEDUP_REMOVED lines=9> */
.L_x_112:
[----:B------:R-:W-:Y:S05]  /*4fa0*/  BSYNC B1 ;  /* 0x0000000000017941 */ /* 0x000fea0003800000 */
.L_x_111:
        /* <DEDUP_REMOVED lines=9> */
.L_x_114:
[----:B------:R-:W-:Y:S05]  /*5040*/  BSYNC B1 ;  /* 0x0000000000017941 */ /* 0x000fea0003800000 */
.L_x_113:
        /* <DEDUP_REMOVED lines=9> */
.L_x_116:
[----:B------:R-:W-:Y:S05]  /*50e0*/  BSYNC B1 ;  /* 0x0000000000017941 */ /* 0x000fea0003800000 */
.L_x_115:
        /* <DEDUP_REMOVED lines=9> */
.L_x_118:
[----:B------:R-:W-:Y:S05]  /*5180*/  BSYNC B1 ;  /* 0x0000000000017941 */ /* 0x000fea0003800000 */
.L_x_117:
        /* <DEDUP_REMOVED lines=9> */
.L_x_120:
[----:B------:R-:W-:Y:S05]  /*5220*/  BSYNC B1 ;  /* 0x0000000000017941 */ /* 0x000fea0003800000 */
.L_x_119:
        /* <DEDUP_REMOVED lines=9> */
.L_x_122:
[----:B------:R-:W-:Y:S05]  /*52c0*/  BSYNC B1 ;  /* 0x0000000000017941 */ /* 0x000fea0003800000 */
.L_x_121:
        /* <DEDUP_REMOVED lines=9> */
.L_x_124:
[----:B------:R-:W-:Y:S05]  /*5360*/  BSYNC B1 ;  /* 0x0000000000017941 */ /* 0x000fea0003800000 */
.L_x_123:
        /* <DEDUP_REMOVED lines=9> */
.L_x_126:
[----:B------:R-:W-:Y:S05]  /*5400*/  BSYNC B1 ;  /* 0x0000000000017941 */ /* 0x000fea0003800000 */
.L_x_125:
        /* <DEDUP_REMOVED lines=10> */
.L_x_128:
[----:B------:R-:W-:Y:S05]  /*54b0*/  BSYNC B1 ;  /* 0x0000000000017941 */ /* 0x000fea0003800000 */
.L_x_127:
        /* <DEDUP_REMOVED lines=10> */
.L_x_130:
[----:B------:R-:W-:Y:S05]  /*5560*/  BSYNC B1 ;  /* 0x0000000000017941 */ /* 0x000fea0003800000 */
.L_x_129:
        /* <DEDUP_REMOVED lines=9> */
.L_x_132:
[----:B------:R-:W-:Y:S05]  /*5600*/  BSYNC B1 ;  /* 0x0000000000017941 */ /* 0x000fea0003800000 */
.L_x_131:
        /* <DEDUP_REMOVED lines=9> */
.L_x_134:
[----:B------:R-:W-:Y:S05]  /*56a0*/  BSYNC B1 ;  /* 0x0000000000017941 */ /* 0x000fea0003800000 */
.L_x_133:
        /* <DEDUP_REMOVED lines=10> */
.L_x_136:
[----:B------:R-:W-:Y:S05]  /*5750*/  BSYNC B1 ;  /* 0x0000000000017941 */ /* 0x000fea0003800000 */
.L_x_135:
        /* <DEDUP_REMOVED lines=10> */
.L_x_138:
[----:B------:R-:W-:Y:S05]  /*5800*/  BSYNC B1 ;  /* 0x0000000000017941 */ /* 0x000fea0003800000 */
.L_x_137:
        /* <DEDUP_REMOVED lines=9> */
.L_x_140:
[----:B------:R-:W-:Y:S05]  /*58a0*/  BSYNC B1 ;  /* 0x0000000000017941 */ /* 0x000fea0003800000 */
.L_x_139:
        /* <DEDUP_REMOVED lines=9> */
.L_x_142:
[----:B------:R-:W-:Y:S05]  /*5940*/  BSYNC B1 ;  /* 0x0000000000017941 */ /* 0x000fea0003800000 */
.L_x_141:
        /* <DEDUP_REMOVED lines=9> */
.L_x_144:
[----:B------:R-:W-:Y:S05]  /*59e0*/  BSYNC B1 ;  /* 0x0000000000017941 */ /* 0x000fea0003800000 */
.L_x_143:
        /* <DEDUP_REMOVED lines=9> */
.L_x_146:
[----:B------:R-:W-:Y:S05]  /*5a80*/  BSYNC B1 ;  /* 0x0000000000017941 */ /* 0x000fea0003800000 */
.L_x_145:
        /* <DEDUP_REMOVED lines=9> */
.L_x_148:
[----:B------:R-:W-:Y:S05]  /*5b20*/  BSYNC B1 ;  /* 0x0000000000017941 */ /* 0x000fea0003800000 */
.L_x_147:
        /* <DEDUP_REMOVED lines=9> */
.L_x_150:
[----:B------:R-:W-:Y:S05]  /*5bc0*/  BSYNC B1 ;  /* 0x0000000000017941 */ /* 0x000fea0003800000 */
.L_x_149:
        /* <DEDUP_REMOVED lines=9> */
.L_x_152:
[----:B------:R-:W-:Y:S05]  /*5c60*/  BSYNC B1 ;  /* 0x0000000000017941 */ /* 0x000fea0003800000 */
.L_x_151:
        /* <DEDUP_REMOVED lines=9> */
.L_x_154:
[----:B------:R-:W-:Y:S05]  /*5d00*/  BSYNC B1 ;  /* 0x0000000000017941 */ /* 0x000fea0003800000 */
.L_x_153:
        /* <DEDUP_REMOVED lines=9> */
.L_x_156:
[----:B------:R-:W-:Y:S05]  /*5da0*/  BSYNC B1 ;  /* 0x0000000000017941 */ /* 0x000fea0003800000 */
.L_x_155:
        /* <DEDUP_REMOVED lines=9> */
.L_x_158:
[----:B------:R-:W-:Y:S05]  /*5e40*/  BSYNC B1 ;  /* 0x0000000000017941 */ /* 0x000fea0003800000 */
.L_x_157:
        /* <DEDUP_REMOVED lines=10> */
.L_x_160:
[----:B------:R-:W-:Y:S05]  /*5ef0*/  BSYNC B1 ;  /* 0x0000000000017941 */ /* 0x000fea0003800000 */
.L_x_159:
        /* <DEDUP_REMOVED lines=10> */
.L_x_162:
[----:B------:R-:W-:Y:S05]  /*5fa0*/  BSYNC B1 ;  /* 0x0000000000017941 */ /* 0x000fea0003800000 */
.L_x_161:
        /* <DEDUP_REMOVED lines=9> */
.L_x_164:
[----:B------:R-:W-:Y:S05]  /*6040*/  BSYNC B1 ;  /* 0x0000000000017941 */ /* 0x000fea0003800000 */
.L_x_163:
        /* <DEDUP_REMOVED lines=9> */
.L_x_166:
[----:B------:R-:W-:Y:S05]  /*60e0*/  BSYNC B1 ;  /* 0x0000000000017941 */ /* 0x000fea0003800000 */
.L_x_165:
        /* <DEDUP_REMOVED lines=10> */
.L_x_168:
[----:B------:R-:W-:Y:S05]  /*6190*/  BSYNC B1 ;  /* 0x0000000000017941 */ /* 0x000fea0003800000 */
.L_x_167:
        /* <DEDUP_REMOVED lines=10> */
.L_x_170:
[----:B------:R-:W-:Y:S05]  /*6240*/  BSYNC B1 ;  /* 0x0000000000017941 */ /* 0x000fea0003800000 */
.L_x_169:
        /* <DEDUP_REMOVED lines=9> */
.L_x_172:
[----:B------:R-:W-:Y:S05]  /*62e0*/  BSYNC B1 ;  /* 0x0000000000017941 */ /* 0x000fea0003800000 */
.L_x_171:
        /* <DEDUP_REMOVED lines=9> */
.L_x_174:
[----:B------:R-:W-:Y:S05]  /*6380*/  BSYNC B1 ;  /* 0x0000000000017941 */ /* 0x000fea0003800000 */
.L_x_173:
        /* <DEDUP_REMOVED lines=9> */
.L_x_176:
[----:B------:R-:W-:Y:S05]  /*6420*/  BSYNC B1 ;  /* 0x0000000000017941 */ /* 0x000fea0003800000 */
.L_x_175:
        /* <DEDUP_REMOVED lines=9> */
.L_x_178:
[----:B------:R-:W-:Y:S05]  /*64c0*/  BSYNC B1 ;  /* 0x0000000000017941 */ /* 0x000fea0003800000 */
.L_x_177:
        /* <DEDUP_REMOVED lines=9> */
.L_x_180:
[----:B------:R-:W-:Y:S05]  /*6560*/  BSYNC B1 ;  /* 0x0000000000017941 */ /* 0x000fea0003800000 */
.L_x_179:
        /* <DEDUP_REMOVED lines=9> */
.L_x_182:
[----:B------:R-:W-:Y:S05]  /*6600*/  BSYNC B1 ;  /* 0x0000000000017941 */ /* 0x000fea0003800000 */
.L_x_181:
        /* <DEDUP_REMOVED lines=9> */
.L_x_184:
[----:B------:R-:W-:Y:S05]  /*66a0*/  BSYNC B1 ;  /* 0x0000000000017941 */ /* 0x000fea0003800000 */
.L_x_183:
        /* <DEDUP_REMOVED lines=9> */
.L_x_186:
[----:B------:R-:W-:Y:S05]  /*6740*/  BSYNC B1 ;  /* 0x0000000000017941 */ /* 0x000fea0003800000 */
.L_x_185:
        /* <DEDUP_REMOVED lines=9> */
.L_x_188:
[----:B------:R-:W-:Y:S05]  /*67e0*/  BSYNC B1 ;  /* 0x0000000000017941 */ /* 0x000fea0003800000 */
.L_x_187:
        /* <DEDUP_REMOVED lines=9> */
.L_x_190:
[----:B------:R-:W-:Y:S05]  /*6880*/  BSYNC B1 ;  /* 0x0000000000017941 */ /* 0x000fea0003800000 */
.L_x_189:
        /* <DEDUP_REMOVED lines=10> */
.L_x_192:
[----:B------:R-:W-:Y:S05]  /*6930*/  BSYNC B1 ;  /* 0x0000000000017941 */ /* 0x000fea0003800000 */
.L_x_191:
        /* <DEDUP_REMOVED lines=10> */
.L_x_194:
[----:B------:R-:W-:Y:S05]  /*69e0*/  BSYNC B1 ;  /* 0x0000000000017941 */ /* 0x000fea0003800000 */
.L_x_193:
        /* <DEDUP_REMOVED lines=9> */
.L_x_196:
[----:B------:R-:W-:Y:S05]  /*6a80*/  BSYNC B1 ;  /* 0x0000000000017941 */ /* 0x000fea0003800000 */
.L_x_195:
        /* <DEDUP_REMOVED lines=9> */
.L_x_198:
[----:B------:R-:W-:Y:S05]  /*6b20*/  BSYNC B1 ;  /* 0x0000000000017941 */ /* 0x000fea0003800000 */
.L_x_197:
        /* <DEDUP_REMOVED lines=10> */
.L_x_200:
[----:B------:R-:W-:Y:S05]  /*6bd0*/  BSYNC B1 ;  /* 0x0000000000017941 */ /* 0x000fea0003800000 */
.L_x_199:
        /* <DEDUP_REMOVED lines=10> */
.L_x_202:
[----:B------:R-:W-:Y:S05]  /*6c80*/  BSYNC B1 ;  /* 0x0000000000017941 */ /* 0x000fea0003800000 */
.L_x_201:
        /* <DEDUP_REMOVED lines=9> */
.L_x_204:
[----:B------:R-:W-:Y:S05]  /*6d20*/  BSYNC B1 ;  /* 0x0000000000017941 */ /* 0x000fea0003800000 */
.L_x_203:
        /* <DEDUP_REMOVED lines=9> */
.L_x_206:
[----:B------:R-:W-:Y:S05]  /*6dc0*/  BSYNC B1 ;  /* 0x0000000000017941 */ /* 0x000fea0003800000 */
.L_x_205:
        /* <DEDUP_REMOVED lines=9> */
.L_x_208:
[----:B------:R-:W-:Y:S05]  /*6e60*/  BSYNC B1 ;  /* 0x0000000000017941 */ /* 0x000fea0003800000 */
.L_x_207:
        /* <DEDUP_REMOVED lines=9> */
.L_x_210:
[----:B------:R-:W-:Y:S05]  /*6f00*/  BSYNC B1 ;  /* 0x0000000000017941 */ /* 0x000fea0003800000 */
.L_x_209:
        /* <DEDUP_REMOVED lines=9> */
.L_x_212:
[----:B------:R-:W-:Y:S05]  /*6fa0*/  BSYNC B1 ;  /* 0x0000000000017941 */ /* 0x000fea0003800000 */
.L_x_211:
        /* <DEDUP_REMOVED lines=9> */
.L_x_214:
[----:B------:R-:W-:Y:S05]  /*7040*/  BSYNC B1 ;  /* 0x0000000000017941 */ /* 0x000fea0003800000 */
.L_x_213:
        /* <DEDUP_REMOVED lines=9> */
.L_x_216:
[----:B------:R-:W-:Y:S05]  /*70e0*/  BSYNC B1 ;  /* 0x0000000000017941 */ /* 0x000fea0003800000 */
.L_x_215:
        /* <DEDUP_REMOVED lines=9> */
.L_x_218:
[----:B------:R-:W-:Y:S05]  /*7180*/  BSYNC B1 ;  /* 0x0000000000017941 */ /* 0x000fea0003800000 */
.L_x_217:
        /* <DEDUP_REMOVED lines=9> */
.L_x_220:
[----:B------:R-:W-:Y:S05]  /*7220*/  BSYNC B1 ;  /* 0x0000000000017941 */ /* 0x000fea0003800000 */
.L_x_219:
        /* <DEDUP_REMOVED lines=9> */
.L_x_222:
[----:B------:R-:W-:Y:S05]  /*72c0*/  BSYNC B1 ;  /* 0x0000000000017941 */ /* 0x000fea0003800000 */
.L_x_221:
        /* <DEDUP_REMOVED lines=10> */
.L_x_224:
[----:B------:R-:W-:Y:S05]  /*7370*/  BSYNC B1 ;  /* 0x0000000000017941 */ /* 0x000fea0003800000 */
.L_x_223:
        /* <DEDUP_REMOVED lines=10> */
.L_x_226:
[----:B------:R-:W-:Y:S05]  /*7420*/  BSYNC B1 ;  /* 0x0000000000017941 */ /* 0x000fea0003800000 */
.L_x_225:
        /* <DEDUP_REMOVED lines=9> */
.L_x_228:
[----:B------:R-:W-:Y:S05]  /*74c0*/  BSYNC B1 ;  /* 0x0000000000017941 */ /* 0x000fea0003800000 */
.L_x_227:
        /* <DEDUP_REMOVED lines=9> */
.L_x_230:
[----:B------:R-:W-:Y:S05]  /*7560*/  BSYNC B1 ;  /* 0x0000000000017941 */ /* 0x000fea0003800000 */
.L_x_229:
        /* <DEDUP_REMOVED lines=10> */
.L_x_232:
[----:B------:R-:W-:Y:S05]  /*7610*/  BSYNC B1 ;  /* 0x0000000000017941 */ /* 0x000fea0003800000 */
.L_x_231:
        /* <DEDUP_REMOVED lines=10> */
.L_x_234:
[----:B------:R-:W-:Y:S05]  /*76c0*/  BSYNC B1 ;  /* 0x0000000000017941 */ /* 0x000fea0003800000 */
.L_x_233:
        /* <DEDUP_REMOVED lines=9> */
.L_x_236:
[----:B------:R-:W-:Y:S05]  /*7760*/  BSYNC B1 ;  /* 0x0000000000017941 */ /* 0x000fea0003800000 */
.L_x_235:
        /* <DEDUP_REMOVED lines=9> */
.L_x_238:
[----:B------:R-:W-:Y:S05]  /*7800*/  BSYNC B1 ;  /* 0x0000000000017941 */ /* 0x000fea0003800000 */
.L_x_237:
        /* <DEDUP_REMOVED lines=9> */
.L_x_240:
[----:B------:R-:W-:Y:S05]  /*78a0*/  BSYNC B1 ;  /* 0x0000000000017941 */ /* 0x000fea0003800000 */
.L_x_239:
        /* <DEDUP_REMOVED lines=9> */
.L_x_242:
[----:B------:R-:W-:Y:S05]  /*7940*/  BSYNC B1 ;  /* 0x0000000000017941 */ /* 0x000fea0003800000 */
.L_x_241:
        /* <DEDUP_REMOVED lines=9> */
.L_x_244:
[----:B------:R-:W-:Y:S05]  /*79e0*/  BSYNC B1 ;  /* 0x0000000000017941 */ /* 0x000fea0003800000 */
.L_x_243:
        /* <DEDUP_REMOVED lines=9> */
.L_x_246:
[----:B------:R-:W-:Y:S05]  /*7a80*/  BSYNC B1 ;  /* 0x0000000000017941 */ /* 0x000fea0003800000 */
.L_x_245:
        /* <DEDUP_REMOVED lines=9> */
.L_x_248:
[----:B------:R-:W-:Y:S05]  /*7b20*/  BSYNC B1 ;  /* 0x0000000000017941 */ /* 0x000fea0003800000 */
.L_x_247:
        /* <DEDUP_REMOVED lines=9> */
.L_x_250:
[----:B------:R-:W-:Y:S05]  /*7bc0*/  BSYNC B1 ;  /* 0x0000000000017941 */ /* 0x000fea0003800000 */
.L_x_249:
        /* <DEDUP_REMOVED lines=9> */
.L_x_252:
[----:B------:R-:W-:Y:S05]  /*7c60*/  BSYNC B1 ;  /* 0x0000000000017941 */ /* 0x000fea0003800000 */
.L_x_251:
        /* <DEDUP_REMOVED lines=9> */
.L_x_254:
[----:B------:R-:W-:Y:S05]  /*7d00*/  BSYNC B1 ;  /* 0x0000000000017941 */ /* 0x000fea0003800000 */
.L_x_253:
        /* <DEDUP_REMOVED lines=10> */
.L_x_256:
[----:B------:R-:W-:Y:S05]  /*7db0*/  BSYNC B1 ;  /* 0x0000000000017941 */ /* 0x000fea0003800000 */
.L_x_255:
        /* <DEDUP_REMOVED lines=10> */
.L_x_258:
[----:B------:R-:W-:Y:S05]  /*7e60*/  BSYNC B1 ;  /* 0x0000000000017941 */ /* 0x000fea0003800000 */
.L_x_257:
        /* <DEDUP_REMOVED lines=9> */
.L_x_260:
[----:B------:R-:W-:Y:S05]  /*7f00*/  BSYNC B1 ;  /* 0x0000000000017941 */ /* 0x000fea0003800000 */
.L_x_259:
        /* <DEDUP_REMOVED lines=9> */
.L_x_262:
[----:B------:R-:W-:Y:S05]  /*7fa0*/  BSYNC B1 ;  /* 0x0000000000017941 */ /* 0x000fea0003800000 */
.L_x_261:
        /* <DEDUP_REMOVED lines=10> */
.L_x_264:
[----:B------:R-:W-:Y:S05]  /*8050*/  BSYNC B1 ;  /* 0x0000000000017941 */ /* 0x000fea0003800000 */
.L_x_263:
        /* <DEDUP_REMOVED lines=10> */
.L_x_266:
[----:B------:R-:W-:Y:S05]  /*8100*/  BSYNC B1 ;  /* 0x0000000000017941 */ /* 0x000fea0003800000 */
.L_x_265:
        /* <DEDUP_REMOVED lines=9> */
.L_x_268:
[----:B------:R-:W-:Y:S05]  /*81a0*/  BSYNC B1 ;  /* 0x0000000000017941 */ /* 0x000fea0003800000 */
.L_x_267:
        /* <DEDUP_REMOVED lines=9> */
.L_x_270:
[----:B------:R-:W-:Y:S05]  /*8240*/  BSYNC B1 ;  /* 0x0000000000017941 */ /* 0x000fea0003800000 */
.L_x_269:
        /* <DEDUP_REMOVED lines=9> */
.L_x_272:
[----:B------:R-:W-:Y:S05]  /*82e0*/  BSYNC B1 ;  /* 0x0000000000017941 */ /* 0x000fea0003800000 */
.L_x_271:
        /* <DEDUP_REMOVED lines=9> */
.L_x_274:
[----:B------:R-:W-:Y:S05]  /*8380*/  BSYNC B1 ;  /* 0x0000000000017941 */ /* 0x000fea0003800000 */
.L_x_273:
        /* <DEDUP_REMOVED lines=9> */
.L_x_276:
[----:B------:R-:W-:Y:S05]  /*8420*/  BSYNC B1 ;  /* 0x0000000000017941 */ /* 0x000fea0003800000 */
.L_x_275:
        /* <DEDUP_REMOVED lines=9> */
.L_x_278:
[----:B------:R-:W-:Y:S05]  /*84c0*/  BSYNC B1 ;  /* 0x0000000000017941 */ /* 0x000fea0003800000 */
.L_x_277:
        /* <DEDUP_REMOVED lines=9> */
.L_x_280:
[----:B------:R-:W-:Y:S05]  /*8560*/  BSYNC B1 ;  /* 0x0000000000017941 */ /* 0x000fea0003800000 */
.L_x_279:
        /* <DEDUP_REMOVED lines=9> */
.L_x_282:
[----:B------:R-:W-:Y:S05]  /*8600*/  BSYNC B1 ;  /* 0x0000000000017941 */ /* 0x000fea0003800000 */
.L_x_281:
        /* <DEDUP_REMOVED lines=9> */
.L_x_284:
[----:B------:R-:W-:Y:S05]  /*86a0*/  BSYNC B1 ;  /* 0x0000000000017941 */ /* 0x000fea0003800000 */
.L_x_283:
        /* <DEDUP_REMOVED lines=9> */
.L_x_286:
[----:B------:R-:W-:Y:S05]  /*8740*/  BSYNC B1 ;  /* 0x0000000000017941 */ /* 0x000fea0003800000 */
.L_x_285:
        /* <DEDUP_REMOVED lines=10> */
.L_x_288:
[----:B------:R-:W-:Y:S05]  /*87f0*/  BSYNC B1 ;  /* 0x0000000000017941 */ /* 0x000fea0003800000 */
.L_x_287:
        /* <DEDUP_REMOVED lines=10> */
.L_x_290:
[----:B------:R-:W-:Y:S05]  /*88a0*/  BSYNC B1 ;  /* 0x0000000000017941 */ /* 0x000fea0003800000 */
.L_x_289:
        /* <DEDUP_REMOVED lines=9> */
.L_x_292:
[----:B------:R-:W-:Y:S05]  /*8940*/  BSYNC B1 ;  /* 0x0000000000017941 */ /* 0x000fea0003800000 */
.L_x_291:
        /* <DEDUP_REMOVED lines=9> */
.L_x_294:
[----:B------:R-:W-:Y:S05]  /*89e0*/  BSYNC B1 ;  /* 0x0000000000017941 */ /* 0x000fea0003800000 */
.L_x_293:
        /* <DEDUP_REMOVED lines=10> */
.L_x_296:
[----:B------:R-:W-:Y:S05]  /*8a90*/  BSYNC B1 ;  /* 0x0000000000017941 */ /* 0x000fea0003800000 */
.L_x_295:
        /* <DEDUP_REMOVED lines=10> */
.L_x_298:
[----:B------:R-:W-:Y:S05]  /*8b40*/  BSYNC B1 ;  /* 0x0000000000017941 */ /* 0x000fea0003800000 */
.L_x_297:
        /* <DEDUP_REMOVED lines=9> */
.L_x_300:
[----:B------:R-:W-:Y:S05]  /*8be0*/  BSYNC B1 ;  /* 0x0000000000017941 */ /* 0x000fea0003800000 */
.L_x_299:
        /* <DEDUP_REMOVED lines=9> */
.L_x_302:
[----:B------:R-:W-:Y:S05]  /*8c80*/  BSYNC B1 ;  /* 0x0000000000017941 */ /* 0x000fea0003800000 */
.L_x_301:
        /* <DEDUP_REMOVED lines=9> */
.L_x_304:
[----:B------:R-:W-:Y:S05]  /*8d20*/  BSYNC B1 ;  /* 0x0000000000017941 */ /* 0x000fea0003800000 */
.L_x_303:
        /* <DEDUP_REMOVED lines=9> */
.L_x_306:
[----:B------:R-:W-:Y:S05]  /*8dc0*/  BSYNC B1 ;  /* 0x0000000000017941 */ /* 0x000fea0003800000 */
.L_x_305:
        /* <DEDUP_REMOVED lines=9> */
.L_x_308:
[----:B------:R-:W-:Y:S05]  /*8e60*/  BSYNC B1 ;  /* 0x0000000000017941 */ /* 0x000fea0003800000 */
.L_x_307:
        /* <DEDUP_REMOVED lines=9> */
.L_x_310:
[----:B------:R-:W-:Y:S05]  /*8f00*/  BSYNC B1 ;  /* 0x0000000000017941 */ /* 0x000fea0003800000 */
.L_x_309:
        /* <DEDUP_REMOVED lines=9> */
.L_x_312:
[----:B------:R-:W-:Y:S05]  /*8fa0*/  BSYNC B1 ;  /* 0x0000000000017941 */ /* 0x000fea0003800000 */
.L_x_311:
        /* <DEDUP_REMOVED lines=9> */
.L_x_314:
[----:B------:R-:W-:Y:S05]  /*9040*/  BSYNC B1 ;  /* 0x0000000000017941 */ /* 0x000fea0003800000 */
.L_x_313:
        /* <DEDUP_REMOVED lines=9> */
.L_x_316:
[----:B------:R-:W-:Y:S05]  /*90e0*/  BSYNC B1 ;  /* 0x0000000000017941 */ /* 0x000fea0003800000 */
.L_x_315:
        /* <DEDUP_REMOVED lines=9> */
.L_x_318:
[----:B------:R-:W-:Y:S05]  /*9180*/  BSYNC B1 ;  /* 0x0000000000017941 */ /* 0x000fea0003800000 */
.L_x_317:
        /* <DEDUP_REMOVED lines=10> */
.L_x_320:
[----:B------:R-:W-:Y:S05]  /*9230*/  BSYNC B1 ;  /* 0x0000000000017941 */ /* 0x000fea0003800000 */
.L_x_319:
        /* <DEDUP_REMOVED lines=10> */
.L_x_322:
[----:B------:R-:W-:Y:S05]  /*92e0*/  BSYNC B1 ;  /* 0x0000000000017941 */ /* 0x000fea0003800000 */
.L_x_321:
        /* <DEDUP_REMOVED lines=9> */
.L_x_324:
[----:B------:R-:W-:Y:S05]  /*9380*/  BSYNC B1 ;  /* 0x0000000000017941 */ /* 0x000fea0003800000 */
.L_x_323:
        /* <DEDUP_REMOVED lines=9> */
.L_x_326:
[----:B------:R-:W-:Y:S05]  /*9420*/  BSYNC B1 ;  /* 0x0000000000017941 */ /* 0x000fea0003800000 */
.L_x_325:
        /* <DEDUP_REMOVED lines=10> */
.L_x_328:
[----:B------:R-:W-:Y:S05]  /*94d0*/  BSYNC B1 ;  /* 0x0000000000017941 */ /* 0x000fea0003800000 */
.L_x_327:
        /* <DEDUP_REMOVED lines=10> */
.L_x_330:
[----:B------:R-:W-:Y:S05]  /*9580*/  BSYNC B1 ;  /* 0x0000000000017941 */ /* 0x000fea0003800000 */
.L_x_329:
        /* <DEDUP_REMOVED lines=9> */
.L_x_332:
[----:B------:R-:W-:Y:S05]  /*9620*/  BSYNC B1 ;  /* 0x0000000000017941 */ /* 0x000fea0003800000 */
.L_x_331:
        /* <DEDUP_REMOVED lines=9> */
.L_x_334:
[----:B------:R-:W-:Y:S05]  /*96c0*/  BSYNC B1 ;  /* 0x0000000000017941 */ /* 0x000fea0003800000 */
.L_x_333:
        /* <DEDUP_REMOVED lines=9> */
.L_x_336:
[----:B------:R-:W-:Y:S05]  /*9760*/  BSYNC B1 ;  /* 0x0000000000017941 */ /* 0x000fea0003800000 */
.L_x_335:
        /* <DEDUP_REMOVED lines=9> */
.L_x_338:
[----:B------:R-:W-:Y:S05]  /*9800*/  BSYNC B1 ;  /* 0x0000000000017941 */ /* 0x000fea0003800000 */
.L_x_337:
        /* <DEDUP_REMOVED lines=9> */
.L_x_340:
[----:B------:R-:W-:Y:S05]  /*98a0*/  BSYNC B1 ;  /* 0x0000000000017941 */ /* 0x000fea0003800000 */
.L_x_339:
        /* <DEDUP_REMOVED lines=9> */
.L_x_342:
[----:B------:R-:W-:Y:S05]  /*9940*/  BSYNC B1 ;  /* 0x0000000000017941 */ /* 0x000fea0003800000 */
.L_x_341:
        /* <DEDUP_REMOVED lines=9> */
.L_x_344:
[----:B------:R-:W-:Y:S05]  /*99e0*/  BSYNC B1 ;  /* 0x0000000000017941 */ /* 0x000fea0003800000 */
.L_x_343:
        /* <DEDUP_REMOVED lines=9> */
.L_x_346:
[----:B------:R-:W-:Y:S05]  /*9a80*/  BSYNC B1 ;  /* 0x0000000000017941 */ /* 0x000fea0003800000 */
.L_x_345:
        /* <DEDUP_REMOVED lines=9> */
.L_x_348:
[----:B------:R-:W-:Y:S05]  /*9b20*/  BSYNC B1 ;  /* 0x0000000000017941 */ /* 0x000fea0003800000 */
.L_x_347:
        /* <DEDUP_REMOVED lines=9> */
.L_x_350:
[----:B------:R-:W-:Y:S05]  /*9bc0*/  BSYNC B1 ;  /* 0x0000000000017941 */ /* 0x000fea0003800000 */
.L_x_349:
        /* <DEDUP_REMOVED lines=10> */
.L_x_352:
[----:B------:R-:W-:Y:S05]  /*9c70*/  BSYNC B1 ;  /* 0x0000000000017941 */ /* 0x000fea0003800000 */
.L_x_351:
        /* <DEDUP_REMOVED lines=10> */
.L_x_354:
[----:B------:R-:W-:Y:S05]  /*9d20*/  BSYNC B1 ;  /* 0x0000000000017941 */ /* 0x000fea0003800000 */
.L_x_353:
        /* <DEDUP_REMOVED lines=9> */
.L_x_356:
[----:B------:R-:W-:Y:S05]  /*9dc0*/  BSYNC B1 ;  /* 0x0000000000017941 */ /* 0x000fea0003800000 */
.L_x_355:
        /* <DEDUP_REMOVED lines=9> */
.L_x_358:
[----:B------:R-:W-:Y:S05]  /*9e60*/  BSYNC B1 ;  /* 0x0000000000017941 */ /* 0x000fea0003800000 */
.L_x_357:
        /* <DEDUP_REMOVED lines=10> */
.L_x_360:
[----:B------:R-:W-:Y:S05]  /*9f10*/  BSYNC B1 ;  /* 0x0000000000017941 */ /* 0x000fea0003800000 */
.L_x_359:
        /* <DEDUP_REMOVED lines=10> */
.L_x_362:
[----:B------:R-:W-:Y:S05]  /*9fc0*/  BSYNC B1 ;  /* 0x0000000000017941 */ /* 0x000fea0003800000 */
.L_x_361:
        /* <DEDUP_REMOVED lines=9> */
.L_x_364:
[----:B------:R-:W-:Y:S05]  /*a060*/  BSYNC B1 ;  /* 0x0000000000017941 */ /* 0x000fea0003800000 */
.L_x_363:
        /* <DEDUP_REMOVED lines=9> */
.L_x_366:
[----:B------:R-:W-:Y:S05]  /*a100*/  BSYNC B1 ;  /* 0x0000000000017941 */ /* 0x000fea0003800000 */
.L_x_365:
        /* <DEDUP_REMOVED lines=9> */
.L_x_368:
[----:B------:R-:W-:Y:S05]  /*a1a0*/  BSYNC B1 ;  /* 0x0000000000017941 */ /* 0x000fea0003800000 */
.L_x_367:
        /* <DEDUP_REMOVED lines=9> */
.L_x_370:
[----:B------:R-:W-:Y:S05]  /*a240*/  BSYNC B1 ;  /* 0x0000000000017941 */ /* 0x000fea0003800000 */
.L_x_369:
        /* <DEDUP_REMOVED lines=9> */
.L_x_372:
[----:B------:R-:W-:Y:S05]  /*a2e0*/  BSYNC B1 ;  /* 0x0000000000017941 */ /* 0x000fea0003800000 */
.L_x_371:
        /* <DEDUP_REMOVED lines=9> */
.L_x_374:
[----:B------:R-:W-:Y:S05]  /*a380*/  BSYNC B1 ;  /* 0x0000000000017941 */ /* 0x000fea0003800000 */
.L_x_373:
        /* <DEDUP_REMOVED lines=9> */
.L_x_376:
[----:B------:R-:W-:Y:S05]  /*a420*/  BSYNC B1 ;  /* 0x0000000000017941 */ /* 0x000fea0003800000 */
.L_x_375:
        /* <DEDUP_REMOVED lines=9> */
.L_x_378:
[----:B------:R-:W-:Y:S05]  /*a4c0*/  BSYNC B1 ;  /* 0x0000000000017941 */ /* 0x000fea0003800000 */
.L_x_377:
        /* <DEDUP_REMOVED lines=9> */
.L_x_380:
[----:B------:R-:W-:Y:S05]  /*a560*/  BSYNC B1 ;  /* 0x0000000000017941 */ /* 0x000fea0003800000 */
.L_x_379:
        /* <DEDUP_REMOVED lines=9> */
.L_x_382:
[----:B------:R-:W-:Y:S05]  /*a600*/  BSYNC B1 ;  /* 0x0000000000017941 */ /* 0x000fea0003800000 */
.L_x_381:
[----:B------:R-:W-:Y:S05]  /*a610*/  @!P0 BRA `(.L_x_383) ;  /* 0x0000003000088947 */ /* 0x000fea0003800000 */
[----:B-----5:R-:W-:-:S04]  /*a620*/  IMAD.U32 R198, R198, 0x10000, RZ ;  /* 0x00010000c6c67824 */ /* 0x020fc800078e00ff */
[----:B------:R-:W-:-:S04]  /*a630*/  FMUL R198, R198, R23 ;  /* 0x00000017c6c67220 */ /* 0x000fc80000400000 */
[----:B------:R-:W-:-:S05]  /*a640*/  FFMA R198, R31, R200, R198 ;  /* 0x000000c81fc67223 */ /* 0x000fca00000000c6 */
[----:B------:R-:W-:-:S05]  /*a650*/  F2FP.BF16.F32.PACK_AB R198, RZ, R198 ;  /* 0x000000c6ffc6723e */ /* 0x000fca00000010ff */
[----:B------:R0:W-:Y:S01]  /*a660*/  STG.E.U16 desc[UR54][R4.64+0x152], R198 ;  /* 0x000152c604007986 */ /* 0x0001e2000c101536 */
[----:B------:R-:W-:Y:S05]  /*a670*/  BRA `(.L_x_383) ;  /* 0x0000002c00f07947 */ /* 0x000fea0003800000 */
.L_x_36:
[----:B------:R-:W-:Y:S01]  /*a680*/  ULDC.64 UR4, c[0x0][0x5c0] ;  /* 0x0001700000047ab9 */ /* 0x000fe20000000a00 */
[-C--:B------:R-:W-:Y:S01]  /*a690*/  FMUL R192, R192, R200.reuse ;  /* 0x000000c8c0c07220 */ /* 0x080fe20000400000 */
[----:B------:R-:W-:Y:S01]  /*a6a0*/  LEA R4, P2, R10, UR4, 0x1 ;  /* 0x000000040a047c11 */ /* 0x000fe2000f8408ff */
[----:B------:R-:W-:Y:S01]  /*a6b0*/  IMAD.SHL.U32 R11, R204, 0x10, RZ ;  /* 0x00000010cc0b7824 */ /* 0x000fe200078e00ff */
[----:B------:R-:W-:Y:S01]  /*a6c0*/  ISETP.GT.AND P3, PT, R3, 0x1, PT ;  /* 0x000000010300780c */ /* 0x000fe20003f64270 */
[----:B------:R-:W-:Y:S01]  /*a6d0*/  FMUL R193, R193, R200 ;  /* 0x000000c8c1c17220 */ /* 0x000fe20000400000 */
[----:B------:R-:W-:Y:S01]  /*a6e0*/  F2FP.BF16.F32.PACK_AB R192, RZ, R192 ;  /* 0x000000c0ffc0723e */ /* 0x000fe200000010ff */
[-C--:B------:R-:W-:Y:S01]  /*a6f0*/  FMUL R195, R195, R200.reuse ;  /* 0x000000c8c3c37220 */ /* 0x080fe20000400000 */
[----:B------:R-:W-:Y:S01]  /*a700*/  LEA.HI.X R5, R10, UR5, R5, 0x1, P2 ;  /* 0x000000050a057c11 */ /* 0x000fe200090f0c05 */
[-C--:B------:R-:W-:Y:S01]  /*a710*/  FMUL R194, R194, R200.reuse ;  /* 0x000000c8c2c27220 */ /* 0x080fe20000400000 */
[----:B------:R-:W-:Y:S01]  /*a720*/  ISETP.GT.AND P2, PT, R0, RZ, P3 ;  /* 0x000000ff0000720c */ /* 0x000fe20001f44270 */
[-C--:B------:R-:W-:Y:S01]  /*a730*/  FMUL R197, R197, R200.reuse ;  /* 0x000000c8c5c57220 */ /* 0x080fe20000400000 */
[----:B------:R-:W-:Y:S01]  /*a740*/  SHF.L.U64.HI R9, R204, 0x4, R205 ;  /* 0x00000004cc097819 */ /* 0x000fe200000102cd */
[----:B------:R-:W-:Y:S01]  /*a750*/  @P1 STG.E.U16 desc[UR54][R4.64], R192 ;  /* 0x000000c004001986 */ /* 0x000fe2000c101536 */
[----:B------:R-:W-:Y:S01]  /*a760*/  ISETP.GT.AND P1, PT, R0, 0x8, P3 ;  /* 0x000000080000780c */ /* 0x000fe20001f24270 */
[----:B------:R-:W-:Y:S01]  /*a770*/  FMUL R196, R196, R200 ;  /* 0x000000c8c4c47220 */ /* 0x000fe20000400000 */
[----:B------:R-:W-:Y:S01]  /*a780*/  IADD3 R6, P4, R11, R4, RZ ;  /* 0x000000040b067210 */ /* 0x000fe20007f9e0ff */
[-C--:B------:R-:W-:Y:S01]  /*a790*/  FMUL R199, R199, R200.reuse ;  /* 0x000000c8c7c77220 */ /* 0x080fe20000400000 */
[----:B------:R-:W-:Y:S01]  /*a7a0*/  ISETP.GT.AND P5, PT, R0, 0x8, P0 ;  /* 0x000000080000780c */ /* 0x000fe200007a4270 */
[-C--:B------:R-:W-:Y:S01]  /*a7b0*/  FMUL R198, R198, R200.reuse ;  /* 0x000000c8c6c67220 */ /* 0x080fe20000400000 */
[----:B------:R-:W-:Y:S01]  /*a7c0*/  F2FP.BF16.F32.PACK_AB R193, RZ, R193 ;  /* 0x000000c1ffc1723e */ /* 0x000fe200000010ff */
[----:B------:R-:W-:Y:S01]  /*a7d0*/  IMAD.X R7, R9, 0x1, R5, P4 ;  /* 0x0000000109077824 */ /* 0x000fe200020e0605 */
[----:B------:R-:W-:Y:S01]  /*a7e0*/  F2FP.BF16.F32.PACK_AB R195, RZ, R195 ;  /* 0x000000c3ffc3723e */ /* 0x000fe200000010ff */
[----:B------:R-:W-:Y:S01]  /*a7f0*/  FMUL R184, R184, R200 ;  /* 0x000000c8b8b87220 */ /* 0x000fe20000400000 */
[----:B------:R-:W-:Y:S01]  /*a800*/  F2FP.BF16.F32.PACK_AB R194, RZ, R194 ;  /* 0x000000c2ffc2723e */ /* 0x000fe200000010ff */
[----:B------:R-:W-:Y:S01]  /*a810*/  @P2 STG.E.U16 desc[UR54][R4.64+0x2], R193 ;  /* 0x000002c104002986 */ /* 0x000fe2000c101536 */
[----:B------:R-:W-:Y:S01]  /*a820*/  ISETP.GT.AND P2, PT, R3, 0x8, PT ;  /* 0x000000080300780c */ /* 0x000fe20003f44270 */
[----:B------:R-:W-:Y:S01]  /*a830*/  FMUL R185, R185, R200 ;  /* 0x000000c8b9b97220 */ /* 0x000fe20000400000 */
[----:B------:R-:W-:Y:S01]  /*a840*/  F2FP.BF16.F32.PACK_AB R197, RZ, R197 ;  /* 0x000000c5ffc5723e */ /* 0x000fe200000010ff */
[----:B------:R-:W-:Y:S01]  /*a850*/  @P1 STG.E.U16 desc[UR54][R6.64+0x2], R195 ;  /* 0x000002c306001986 */ /* 0x000fe2000c101536 */
[----:B------:R-:W-:Y:S01]  /*a860*/  ISETP.GT.AND P1, PT, R3, 0x9, PT ;  /* 0x000000090300780c */ /* 0x000fe20003f24270 */
[----:B------:R-:W-:Y:S01]  /*a870*/  IMAD R205, R205, 0xf0, RZ ;  /* 0x000000f0cdcd7824 */ /* 0x000fe200078e02ff */
[----:B------:R-:W-:Y:S01]  /*a880*/  F2FP.BF16.F32.PACK_AB R196, RZ, R196 ;  /* 0x000000c4ffc4723e */ /* 0x000fe200000010ff */
[----:B------:R-:W-:Y:S01]  /*a890*/  @P5 STG.E.U16 desc[UR54][R6.64], R194 ;  /* 0x000000c206005986 */ /* 0x000fe2000c101536 */
[----:B------:R-:W-:Y:S01]  /*a8a0*/  ISETP.GT.AND P4, PT, R0, RZ, P1 ;  /* 0x000000ff0000720c */ /* 0x000fe20000f84270 */
[----:B------:R-:W-:Y:S01]  /*a8b0*/  IMAD.WIDE.U32 R14, R204, 0xf0, R6 ;  /* 0x000000f0cc0e7825 */ /* 0x000fe200078e0006 */
[----:B------:R-:W-:-:S03]  /*a8c0*/  ISETP.GT.AND P5, PT, R0, RZ, P2 ;  /* 0x000000ff0000720c */ /* 0x000fc600017a4270 */
[----:B------:R-:W-:Y:S01]  /*a8d0*/  FMUL R186, R186, R200 ;  /* 0x000000c8baba7220 */ /* 0x000fe20000400000 */
[----:B------:R-:W-:Y:S01]  /*a8e0*/  F2FP.BF16.F32.PACK_AB R199, RZ, R199 ;  /* 0x000000c7ffc7723e */ /* 0x000fe200000010ff */
[----:B------:R-:W-:Y:S01]  /*a8f0*/  IMAD.IADD R15, R205, 0x1, R15 ;  /* 0x00000001cd0f7824 */ /* 0x000fe200078e020f */
[----:B------:R-:W-:Y:S01]  /*a900*/  F2FP.BF16.F32.PACK_AB R198, RZ, R198 ;  /* 0x000000c6ffc6723e */ /* 0x000fe200000010ff */
[----:B------:R-:W-:Y:S01]  /*a910*/  FMUL R187, R187, R200 ;  /* 0x000000c8bbbb7220 */ /* 0x000fe20000400000 */
[----:B------:R-:W-:Y:S01]  /*a920*/  F2FP.BF16.F32.PACK_AB R184, RZ, R184 ;  /* 0x000000b8ffb8723e */ /* 0x000fe200000010ff */
[-C--:B------:R-:W-:Y:S01]  /*a930*/  FMUL R188, R188, R200.reuse ;  /* 0x000000c8bcbc7220 */ /* 0x080fe20000400000 */
[----:B------:R-:W-:Y:S01]  /*a940*/  F2FP.BF16.F32.PACK_AB R185, RZ, R185 ;  /* 0x000000b9ffb9723e */ /* 0x000fe200000010ff */
[----:B------:R-:W-:Y:S01]  /*a950*/  FMUL R189, R189, R200 ;  /* 0x000000c8bdbd7220 */ /* 0x000fe20000400000 */
[----:B------:R-:W-:Y:S01]  /*a960*/  F2FP.BF16.F32.PACK_AB R186, RZ, R186 ;  /* 0x000000baffba723e */ /* 0x000fe200000010ff */
[----:B------:R-:W-:Y:S01]  /*a970*/  @P4 STG.E.U16 desc[UR54][R4.64+0x12], R197 ;  /* 0x000012c504004986 */ /* 0x000fe2000c101536 */
[----:B------:R-:W-:Y:S01]  /*a980*/  ISETP.GT.AND P4, PT, R0, 0x8, P1 ;  /* 0x000000080000780c */ /* 0x000fe20000f84270 */
[-C--:B------:R-:W-:Y:S01]  /*a990*/  FMUL R190, R190, R200.reuse ;  /* 0x000000c8bebe7220 */ /* 0x080fe20000400000 */
[----:B------:R-:W-:Y:S01]  /*a9a0*/  F2FP.BF16.F32.PACK_AB R187, RZ, R187 ;  /* 0x000000bbffbb723e */ /* 0x000fe200000010ff */
[----:B------:R-:W-:Y:S01]  /*a9b0*/  @P5 STG.E.U16 desc[UR54][R4.64+0x10], R196 ;  /* 0x000010c404005986 */ /* 0x000fe2000c101536 */
[----:B------:R-:W-:Y:S01]  /*a9c0*/  ISETP.GT.AND P5, PT, R0, 0x8, P2 ;  /* 0x000000080000780c */ /* 0x000fe200017a4270 */
[----:B------:R-:W-:Y:S01]  /*a9d0*/  FMUL R191, R191, R200 ;  /* 0x000000c8bfbf7220 */ /* 0x000fe20000400000 */
[----:B------:R-:W-:Y:S01]  /*a9e0*/  F2FP.BF16.F32.PACK_AB R188, RZ, R188 ;  /* 0x000000bcffbc723e */ /* 0x000fe200000010ff */
[-C--:B------:R-:W-:Y:S01]  /*a9f0*/  FMUL R177, R177, R200.reuse ;  /* 0x000000c8b1b17220 */ /* 0x080fe20000400000 */
[----:B------:R-:W-:Y:S01]  /*aa00*/  F2FP.BF16.F32.PACK_AB R189, RZ, R189 ;  /* 0x000000bdffbd723e */ /* 0x000fe200000010ff */
[----:B------:R-:W-:Y:S01]  /*aa10*/  FMUL R176, R176, R200 ;  /* 0x000000c8b0b07220 */ /* 0x000fe20000400000 */
[----:B------:R-:W-:Y:S01]  /*aa20*/  F2FP.BF16.F32.PACK_AB R190, RZ, R190 ;  /* 0x000000beffbe723e */ /* 0x000fe200000010ff */
[-C--:B------:R-:W-:Y:S01]  /*aa30*/  FMUL R178, R178, R200.reuse ;  /* 0x000000c8b2b27220 */ /* 0x080fe20000400000 */
[----:B------:R-:W-:Y:S01]  /*aa40*/  F2FP.BF16.F32.PACK_AB R191, RZ, R191 ;  /* 0x000000bfffbf723e */ /* 0x000fe200000010ff */
[----:B------:R-:W-:Y:S01]  /*aa50*/  @P4 STG.E.U16 desc[UR54][R6.64+0x12], R199 ;  /* 0x000012c706004986 */ /* 0x000fe2000c101536 */
[C---:B------:R-:W-:Y:S01]  /*aa60*/  ISETP.GT.AND P4, PT, R0.reuse, 0x80, P0 ;  /* 0x000000800000780c */ /* 0x040fe20000784270 */
[-C--:B------:R-:W-:Y:S01]  /*aa70*/  FMUL R179, R179, R200.reuse ;  /* 0x000000c8b3b37220 */ /* 0x080fe20000400000 */
[C---:B------:R-:W-:Y:S01]  /*aa80*/  ISETP.GT.AND P0, PT, R0.reuse, 0x88, P0 ;  /* 0x000000880000780c */ /* 0x040fe20000704270 */
[----:B------:R-:W-:Y:S01]  /*aa90*/  @P5 STG.E.U16 desc[UR54][R6.64+0x10], R198 ;  /* 0x000010c606005986 */ /* 0x000fe2000c101536 */
[----:B------:R-:W-:Y:S01]  /*aaa0*/  ISETP.GT.AND P5, PT, R0, 0x80, P3 ;  /* 0x000000800000780c */ /* 0x000fe20001fa4270 */
[-C--:B------:R-:W-:Y:S01]  /*aab0*/  FMUL R180, R180, R200.reuse ;  /* 0x000000c8b4b47220 */ /* 0x080fe20000400000 */
[----:B------:R-:W-:Y:S01]  /*aac0*/  ISETP.GT.AND P3, PT, R0, 0x88, P3 ;  /* 0x000000880000780c */ /* 0x000fe20001f64270 */
[-C--:B------:R-:W-:Y:S01]  /*aad0*/  FMUL R181, R181, R200.reuse ;  /* 0x000000c8b5b57220 */ /* 0x080fe20000400000 */
[----:B------:R-:W-:Y:S01]  /*aae0*/  F2FP.BF16.F32.PACK_AB R177, RZ, R177 ;  /* 0x000000b1ffb1723e */ /* 0x000fe200000010ff */
[----:B------:R-:W-:Y:S01]  /*aaf0*/  FMUL R182, R182, R200 ;  /* 0x000000c8b6b67220 */ /* 0x000fe20000400000 */
[----:B------:R-:W-:Y:S01]  /*ab00*/  F2FP.BF16.F32.PACK_AB R176, RZ, R176 ;  /* 0x000000b0ffb0723e */ /* 0x000fe200000010ff */
[----:B------:R-:W-:Y:S01]  /*ab10*/  FMUL R183, R183, R200 ;  /* 0x000000c8b7b77220 */ /* 0x000fe20000400000 */
[----:B------:R-:W-:Y:S01]  /*ab20*/  F2FP.BF16.F32.PACK_AB R178, RZ, R178 ;  /* 0x000000b2ffb2723e */ /* 0x000fe200000010ff */
[----:B------:R-:W-:Y:S01]  /*ab30*/  @P4 STG.E.U16 desc[UR54][R14.64], R184 ;  /* 0x000000b80e004986 */ /* 0x000fe2000c101536 */
[----:B------:R-:W-:Y:S01]  /*ab40*/  IADD3 R12, P4, R11, R14, RZ ;  /* 0x0000000e0b0c7210 */ /* 0x000fe20007f9e0ff */
[-C--:B------:R-:W-:Y:S01]  /*ab50*/  FMUL R168, R168, R200.reuse ;  /* 0x000000c8a8a87220 */ /* 0x080fe20000400000 */
[----:B------:R-:W-:Y:S01]  /*ab60*/  F2FP.BF16.F32.PACK_AB R179, RZ, R179 ;  /* 0x000000b3ffb3723e */ /* 0x000fe200000010ff */
[----:B------:R-:W-:Y:S01]  /*ab70*/  @P5 STG.E.U16 desc[UR54][R14.64+0x2], R185 ;  /* 0x000002b90e005986 */ /* 0x000fe2000c101536 */
[C---:B------:R-:W-:Y:S01]  /*ab80*/  ISETP.GT.AND P5, PT, R0.reuse, 0x80, P2 ;  /* 0x000000800000780c */ /* 0x040fe200017a4270 */
[--C-:B------:R-:W-:Y:S01]  /*ab90*/  IMAD.X R13, R9, 0x1, R15.reuse, P4 ;  /* 0x00000001090d7824 */ /* 0x100fe200020e060f */
[C---:B------:R-:W-:Y:S01]  /*aba0*/  ISETP.GT.AND P4, PT, R0.reuse, 0x80, P1 ;  /* 0x000000800000780c */ /* 0x040fe20000f84270 */
[-C--:B------:R-:W-:Y:S01]  /*abb0*/  FMUL R169, R169, R200.reuse ;  /* 0x000000c8a9a97220 */ /* 0x080fe20000400000 */
[----:B------:R-:W-:Y:S01]  /*abc0*/  ISETP.GT.AND P1, PT, R0, 0x88, P1 ;  /* 0x000000880000780c */ /* 0x000fe20000f24270 */
[-C--:B------:R-:W-:Y:S01]  /*abd0*/  FMUL R170, R170, R200.reuse ;  /* 0x000000c8aaaa7220 */ /* 0x080fe20000400000 */
[----:B------:R-:W-:Y:S01]  /*abe0*/  @P0 STG.E.U16 desc[UR54][R12.64], R186 ;  /* 0x000000ba0c000986 */ /* 0x000fe2000c101536 */
[----:B------:R-:W-:Y:S01]  /*abf0*/  ISETP.GT.AND P0, PT, R3, 0x11, PT ;  /* 0x000000110300780c */ /* 0x000fe20003f04270 */
[----:B------:R-:W-:Y:S01]  /*ac00*/  FMUL R171, R171, R200 ;  /* 0x000000c8abab7220 */ /* 0x000fe20000400000 */
[----:B------:R-:W-:Y:S01]  /*ac10*/  F2FP.BF16.F32.PACK_AB R180, RZ, R180 ;  /* 0x000000b4ffb4723e */ /* 0x000fe200000010ff */
[----:B------:R-:W-:Y:S01]  /*ac20*/  @P3 STG.E.U16 desc[UR54][R12.64+0x2], R187 ;  /* 0x000002bb0c003986 */ /* 0x000fe2000c101536 */
[----:B------:R-:W-:Y:S01]  /*ac30*/  ISETP.GT.AND P3, PT, R0, 0x88, P2 ;  /* 0x000000880000780c */ /* 0x000fe20001764270 */
[-C--:B------:R-:W-:Y:S01]  /*ac40*/  FMUL R172, R172, R200.reuse ;  /* 0x000000c8acac7220 */ /* 0x080fe20000400000 */
[----:B------:R-:W-:Y:S01]  /*ac50*/  @P5 IMAD.MOV.U32 R20, RZ, RZ, R14 ;  /* 0x000000ffff145224 */ /* 0x000fe200078e000e */
[----:B------:R-:W-:Y:S01]  /*ac60*/  ISETP.GT.AND P2, PT, R3, 0x10, PT ;  /* 0x000000100300780c */ /* 0x000fe20003f44270 */
[----:B------:R-:W-:Y:S01]  /*ac70*/  @P5 IMAD.MOV.U32 R21, RZ, RZ, R15 ;  /* 0x000000ffff155224 */ /* 0x000fe200078e000f */
[----:B------:R-:W-:Y:S01]  /*ac80*/  F2FP.BF16.F32.PACK_AB R181, RZ, R181 ;  /* 0x000000b5ffb5723e */ /* 0x000fe200000010ff */
[----:B------:R-:W-:Y:S01]  /*ac90*/  FMUL R173, R173, R200 ;  /* 0x000000c8adad7220 */ /* 0x000fe20000400000 */
[----:B------:R-:W-:Y:S01]  /*aca0*/  F2FP.BF16.F32.PACK_AB R182, RZ, R182 ;  /* 0x000000b6ffb6723e */ /* 0x000fe200000010ff */
[-C--:B------:R-:W-:Y:S01]  /*acb0*/  FMUL R175, R175, R200.reuse ;  /* 0x000000c8afaf7220 */ /* 0x080fe20000400000 */
[----:B------:R-:W-:Y:S01]  /*acc0*/  @P5 STG.E.U16 desc[UR54][R20.64+0x10], R188 ;  /* 0x000010bc14005986 */ /* 0x000fe2000c101536 */
[----:B------:R-:W-:Y:S01]  /*acd0*/  ISETP.GT.AND P5, PT, R0, RZ, P0 ;  /* 0x000000ff0000720c */ /* 0x000fe200007a4270 */
[-C--:B------:R-:W-:Y:S01]  /*ace0*/  FMUL R174, R174, R200.reuse ;  /* 0x000000c8aeae7220 */ /* 0x080fe20000400000 */
[----:B------:R-:W-:Y:S01]  /*acf0*/  F2FP.BF16.F32.PACK_AB R183, RZ, R183 ;  /* 0x000000b7ffb7723e */ /* 0x000fe200000010ff */
[----:B------:R-:W-:Y:S01]  /*ad00*/  @P4 STG.E.U16 desc[UR54][R14.64+0x12], R189 ;  /* 0x000012bd0e004986 */ /* 0x000fe2000c101536 */
[----:B------:R-:W-:Y:S01]  /*ad10*/  ISETP.GT.AND P4, PT, R0, RZ, P2 ;  /* 0x000000ff0000720c */ /* 0x000fe20001784270 */
[----:B------:R-:W-:Y:S01]  /*ad20*/  FMUL R160, R160, R200 ;  /* 0x000000c8a0a07220 */ /* 0x000fe20000400000 */
[----:B------:R-:W-:Y:S01]  /*ad30*/  F2FP.BF16.F32.PACK_AB R168, RZ, R168 ;  /* 0x000000a8ffa8723e */ /* 0x000fe200000010ff */
[----:B------:R-:W-:Y:S01]  /*ad40*/  @P3 STG.E.U16 desc[UR54][R12.64+0x10], R190 ;  /* 0x000010be0c003986 */ /* 0x000fe2000c101536 */
[C---:B------:R-:W-:Y:S01]  /*ad50*/  ISETP.GT.AND P3, PT, R0.reuse, 0x8, P2 ;  /* 0x000000080000780c */ /* 0x040fe20001764270 */
[-C--:B------:R-:W-:Y:S01]  /*ad60*/  FMUL R161, R161, R200.reuse ;  /* 0x000000c8a1a17220 */ /* 0x080fe20000400000 */
[----:B------:R-:W-:Y:S01]  /*ad70*/  F2FP.BF16.F32.PACK_AB R169, RZ, R169 ;  /* 0x000000a9ffa9723e */ /* 0x000fe200000010ff */
[----:B------:R0:W-:Y:S01]  /*ad80*/  @P1 STG.E.U16 desc[UR54][R12.64+0x12], R191 ;  /* 0x000012bf0c001986 */ /* 0x0001e2000c101536 */
[----:B------:R-:W-:Y:S01]  /*ad90*/  ISETP.GT.AND P1, PT, R3, 0x18, PT ;  /* 0x000000180300780c */ /* 0x000fe20003f24270 */
[----:B------:R-:W-:Y:S01]  /*ada0*/  FMUL R163, R163, R200 ;  /* 0x000000c8a3a37220 */ /* 0x000fe20000400000 */
[----:B------:R-:W-:Y:S01]  /*adb0*/  F2FP.BF16.F32.PACK_AB R170, RZ, R170 ;  /* 0x000000aaffaa723e */ /* 0x000fe200000010ff */
[----:B------:R1:W-:Y:S01]  /*adc0*/  @P5 STG.E.U16 desc[UR54][R4.64+0x22], R177 ;  /* 0x000022b104005986 */ /* 0x0003e2000c101536 */
[----:B------:R-:W-:Y:S01]  /*add0*/  ISETP.GT.AND P5, PT, R0, 0x8, P0 ;  /* 0x000000080000780c */ /* 0x000fe200007a4270 */
[-C--:B------:R-:W-:Y:S01]  /*ade0*/  FMUL R162, R162, R200.reuse ;  /* 0x000000c8a2a27220 */ /* 0x080fe20000400000 */
[----:B------:R-:W-:Y:S01]  /*adf0*/  F2FP.BF16.F32.PACK_AB R171, RZ, R171 ;  /* 0x000000abffab723e */ /* 0x000fe200000010ff */
[----:B------:R1:W-:Y:S01]  /*ae00*/  @P4 STG.E.U16 desc[UR54][R4.64+0x20], R176 ;  /* 0x000020b004004986 */ /* 0x0003e2000c101536 */
[----:B------:R-:W-:Y:S01]  /*ae10*/  ISETP.GT.AND P4, PT, R0, RZ, P1 ;  /* 0x000000ff0000720c */ /* 0x000fe20000f84270 */
[----:B------:R-:W-:Y:S01]  /*ae20*/  FMUL R164, R164, R200 ;  /* 0x000000c8a4a47220 */ /* 0x000fe20000400000 */
[----:B------:R-:W-:Y:S01]  /*ae30*/  F2FP.BF16.F32.PACK_AB R172, RZ, R172 ;  /* 0x000000acffac723e */ /* 0x000fe200000010ff */
[----:B------:R1:W-:Y:S01]  /*ae40*/  @P3 STG.E.U16 desc[UR54][R6.64+0x20], R178 ;  /* 0x000020b206003986 */ /* 0x0003e2000c101536 */
[----:B------:R-:W-:Y:S01]  /*ae50*/  ISETP.GT.AND P3, PT, R3, 0x19, PT ;  /* 0x000000190300780c */ /* 0x000fe20003f64270 */
[----:B0-----:R-:W-:Y:S01]  /*ae60*/  IMAD.WIDE.U32 R12, R204, 0xf0, R6 ;  /* 0x000000f0cc0c7825 */ /* 0x001fe200078e0006 */
[----:B------:R-:W-:-:S03]  /*ae70*/  F2FP.BF16.F32.PACK_AB R173, RZ, R173 ;  /* 0x000000adffad723e */ /* 0x000fc600000010ff */
[----:B------:R-:W-:Y:S01]  /*ae80*/  FMUL R165, R165, R200 ;  /* 0x000000c8a5a57220 */ /* 0x000fe20000400000 */
[----:B------:R-:W-:Y:S01]  /*ae90*/  F2FP.BF16.F32.PACK_AB R175, RZ, R175 ;  /* 0x000000afffaf723e */ /* 0x000fe200000010ff */
[----:B------:R1:W-:Y:S01]  /*aea0*/  @P5 STG.E.U16 desc[UR54][R6.64+0x22], R179 ;  /* 0x000022b306005986 */ /* 0x0003e2000c101536 */
[C---:B------:R-:W-:Y:S01]  /*aeb0*/  ISETP.GT.AND P5, PT, R0.reuse, RZ, P3 ;  /* 0x000000ff0000720c */ /* 0x040fe20001fa4270 */
[----:B------:R-:W-:Y:S01]  /*aec0*/  IMAD.IADD R13, R205, 0x1, R13 ;  /* 0x00000001cd0d7824 */ /* 0x000fe200078e020d */
[----:B------:R-:W-:Y:S01]  /*aed0*/  F2FP.BF16.F32.PACK_AB R174, RZ, R174 ;  /* 0x000000aeffae723e */ /* 0x000fe200000010ff */
[----:B------:R1:W-:Y:S01]  /*aee0*/  @P4 STG.E.U16 desc[UR54][R4.64+0x30], R180 ;  /* 0x000030b404004986 */ /* 0x0003e2000c101536 */
[----:B------:R-:W-:Y:S01]  /*aef0*/  ISETP.GT.AND P4, PT, R0, 0x8, P1 ;  /* 0x000000080000780c */ /* 0x000fe20000f84270 */
[----:B------:R-:W-:Y:S01]  /*af00*/  FMUL R166, R166, R200 ;  /* 0x000000c8a6a67220 */ /* 0x000fe20000400000 */
[----:B------:R-:W-:Y:S01]  /*af10*/  F2FP.BF16.F32.PACK_AB R160, RZ, R160 ;  /* 0x000000a0ffa0723e */ /* 0x000fe200000010ff */
[-C--:B------:R-:W-:Y:S01]  /*af20*/  FMUL R167, R167, R200.reuse ;  /* 0x000000c8a7a77220 */ /* 0x080fe20000400000 */
[----:B------:R-:W-:Y:S01]  /*af30*/  F2FP.BF16.F32.PACK_AB R161, RZ, R161 ;  /* 0x000000a1ffa1723e */ /* 0x000fe200000010ff */
[-C--:B------:R-:W-:Y:S01]  /*af40*/  FMUL R152, R152, R200.reuse ;  /* 0x000000c898987220 */ /* 0x080fe20000400000 */
[----:B------:R-:W-:Y:S01]  /*af50*/  F2FP.BF16.F32.PACK_AB R163, RZ, R163 ;  /* 0x000000a3ffa3723e */ /* 0x000fe200000010ff */
[----:B------:R-:W-:Y:S01]  /*af60*/  FMUL R153, R153, R200 ;  /* 0x000000c899997220 */ /* 0x000fe20000400000 */
[----:B------:R-:W-:Y:S01]  /*af70*/  F2FP.BF16.F32.PACK_AB R162, RZ, R162 ;  /* 0x000000a2ffa2723e */ /* 0x000fe200000010ff */
[----:B------:R1:W-:Y:S01]  /*af80*/  @P5 STG.E.U16 desc[UR54][R4.64+0x32], R181 ;  /* 0x000032b504005986 */ /* 0x0003e2000c101536 */
[----:B------:R-:W-:Y:S01]  /*af90*/  ISETP.GT.AND P5, PT, R0, 0x8, P3 ;  /* 0x000000080000780c */ /* 0x000fe20001fa4270 */
[----:B------:R-:W-:Y:S01]  /*afa0*/  FMUL R154, R154, R200 ;  /* 0x000000c89a9a7220 */ /* 0x000fe20000400000 */
[----:B------:R-:W-:Y:S01]  /*afb0*/  F2FP.BF16.F32.PACK_AB R164, RZ, R164 ;  /* 0x000000a4ffa4723e */ /* 0x000fe200000010ff */
[----:B------:R1:W-:Y:S01]  /*afc0*/  @P4 STG.E.U16 desc[UR54][R6.64+0x30], R182 ;  /* 0x000030b606004986 */ /* 0x0003e2000c101536 */
[C---:B------:R-:W-:Y:S01]  /*afd0*/  ISETP.GT.AND P4, PT, R0.reuse, 0x80, P2 ;  /* 0x000000800000780c */ /* 0x040fe20001784270 */
        /* <DEDUP_REMOVED lines=8> */
[----:B------:R1:W-:Y:S01]  /*b060*/  @P5 STG.E.U16 desc[UR54][R6.64+0x32], R183 ;  /* 0x000032b706005986 */ /* 0x0003e2000c101536 */
[----:B------:R-:W-:Y:S01]  /*b070*/  IADD3 R8, P5, R11, R12, RZ ;  /* 0x0000000c0b087210 */ /* 0x000fe20007fbe0ff */
[----:B------:R-:W-:Y:S01]  /*b080*/  FMUL R159, R159, R200 ;  /* 0x000000c89f9f7220 */ /* 0x000fe20000400000 */
[----:B------:R-:W-:Y:S01]  /*b090*/  F2FP.BF16.F32.PACK_AB R152, RZ, R152 ;  /* 0x00000098ff98723e */ /* 0x000fe200000010ff */
[----:B------:R1:W-:Y:S01]  /*b0a0*/  @P4 STG.E.U16 desc[UR54][R12.64+0x20], R168 ;  /* 0x000020a80c004986 */ /* 0x0003e2000c101536 */
[C---:B------:R-:W-:Y:S01]  /*b0b0*/  ISETP.GT.AND P4, PT, R0.reuse, 0x80, P0 ;  /* 0x000000800000780c */ /* 0x040fe20000784270 */
[----:B------:R-:W-:Y:S01]  /*b0c0*/  IMAD.X R9, R9, 0x1, R13, P5 ;  /* 0x0000000109097824 */ /* 0x000fe200028e060d */
[----:B------:R-:W-:Y:S01]  /*b0d0*/  ISETP.GT.AND P0, PT, R0, 0x88, P0 ;  /* 0x000000880000780c */ /* 0x000fe20000704270 */
[-C--:B------:R-:W-:Y:S01]  /*b0e0*/  FMUL R144, R144, R200.reuse ;  /* 0x000000c890907220 */ /* 0x080fe20000400000 */
[----:B------:R-:W-:Y:S01]  /*b0f0*/  F2FP.BF16.F32.PACK_AB R153, RZ, R153 ;  /* 0x00000099ff99723e */ /* 0x000fe200000010ff */
        /* <DEDUP_REMOVED lines=9> */
[C---:B------:R-:W-:Y:S01]  /*b190*/  ISETP.GT.AND P4, PT, R0.reuse, 0x80, P1 ;  /* 0x000000800000780c */ /* 0x040fe20000f84270 */
[-C--:B------:R-:W-:Y:S01]  /*b1a0*/  FMUL R149, R149, R200.reuse ;  /* 0x000000c895957220 */ /* 0x080fe20000400000 */
[C---:B------:R-:W-:Y:S01]  /*b1b0*/  ISETP.GT.AND P1, PT, R0.reuse, 0x88, P1 ;  /* 0x000000880000780c */ /* 0x040fe20000f24270 */
[----:B------:R1:W-:Y:S01]  /*b1c0*/  @P2 STG.E.U16 desc[UR54][R8.64+0x20], R170 ;  /* 0x000020aa08002986 */ /* 0x0003e2000c101536 */
[----:B------:R-:W-:Y:S01]  /*b1d0*/  ISETP.GT.AND P2, PT, R0, 0x80, P3 ;  /* 0x000000800000780c */ /* 0x000fe20001f44270 */
[----:B------:R-:W-:Y:S01]  /*b1e0*/  FMUL R150, R150, R200 ;  /* 0x000000c896967220 */ /* 0x000fe20000400000 */
[----:B------:R-:W-:Y:S01]  /*b1f0*/  ISETP.GT.AND P3, PT, R0, 0x88, P3 ;  /* 0x000000880000780c */ /* 0x000fe20001f64270 */
[----:B------:R1:W-:Y:S01]  /*b200*/  @P0 STG.E.U16 desc[UR54][R8.64+0x22], R171 ;  /* 0x000022ab08000986 */ /* 0x0003e2000c101536 */
[----:B------:R-:W-:Y:S01]  /*b210*/  F2FP.BF16.F32.PACK_AB R158, RZ, R158 ;  /* 0x0000009eff9e723e */ /* 0x000fe200000010ff */
[-C--:B------:R-:W-:Y:S01]  /*b220*/  FMUL R151, R151, R200.reuse ;  /* 0x000000c897977220 */ /* 0x080fe20000400000 */
[----:B------:R-:W-:Y:S01]  /*b230*/  F2FP.BF16.F32.PACK_AB R159, RZ, R159 ;  /* 0x0000009fff9f723e */ /* 0x000fe200000010ff */
[----:B------:R-:W-:Y:S01]  /*b240*/  FMUL R136, R136, R200 ;  /* 0x000000c888887220 */ /* 0x000fe20000400000 */
[----:B------:R-:W-:Y:S01]  /*b250*/  F2FP.BF16.F32.PACK_AB R144, RZ, R144 ;  /* 0x00000090ff90723e */ /* 0x000fe200000010ff */
[----:B------:R1:W-:Y:S01]  /*b260*/  @P4 STG.E.U16 desc[UR54][R12.64+0x30], R172 ;  /* 0x000030ac0c004986 */ /* 0x0003e2000c101536 */
[----:B------:R-:W-:Y:S01]  /*b270*/  F2FP.BF16.F32.PACK_AB R145, RZ, R145 ;  /* 0x00000091ff91723e */ /* 0x000fe200000010ff */
[-C--:B------:R-:W-:Y:S01]  /*b280*/  FMUL R137, R137, R200.reuse ;  /* 0x000000c889897220 */ /* 0x080fe20000400000 */
[----:B------:R-:W-:Y:S01]  /*b290*/  F2FP.BF16.F32.PACK_AB R147, RZ, R147 ;  /* 0x00000093ff93723e */ /* 0x000fe200000010ff */
[----:B------:R1:W-:Y:S01]  /*b2a0*/  @P2 STG.E.U16 desc[UR54][R12.64+0x32], R173 ;  /* 0x000032ad0c002986 */ /* 0x0003e2000c101536 */
[C---:B------:R-:W-:Y:S01]  /*b2b0*/  ISETP.GT.AND P2, PT, R3.reuse, 0x21, PT ;  /* 0x000000210300780c */ /* 0x040fe20003f44270 */
[----:B------:R-:W-:Y:S01]  /*b2c0*/  FMUL R138, R138, R200 ;  /* 0x000000c88a8a7220 */ /* 0x000fe20000400000 */
[----:B------:R-:W-:Y:S01]  /*b2d0*/  F2FP.BF16.F32.PACK_AB R146, RZ, R146 ;  /* 0x00000092ff92723e */ /* 0x000fe200000010ff */
[----:B------:R1:W-:Y:S01]  /*b2e0*/  @P3 STG.E.U16 desc[UR54][R8.64+0x32], R175 ;  /* 0x000032af08003986 */ /* 0x0003e2000c101536 */
[----:B------:R-:W-:Y:S01]  /*b2f0*/  ISETP.GT.AND P3, PT, R3, 0x20, PT ;  /* 0x000000200300780c */ /* 0x000fe20003f64270 */
[-C--:B------:R-:W-:Y:S01]  /*b300*/  FMUL R139, R139, R200.reuse ;  /* 0x000000c88b8b7220 */ /* 0x080fe20000400000 */
[C---:B------:R-:W-:Y:S01]  /*b310*/  ISETP.GT.AND P4, PT, R0.reuse, RZ, P2 ;  /* 0x000000ff0000720c */ /* 0x040fe20001784270 */
[----:B------:R1:W-:Y:S01]  /*b320*/  @P1 STG.E.U16 desc[UR54][R8.64+0x30], R174 ;  /* 0x000030ae08001986 */ /* 0x0003e2000c101536 */
[C---:B------:R-:W-:Y:S01]  /*b330*/  ISETP.GT.AND P0, PT, R0.reuse, RZ, P3 ;  /* 0x000000ff0000720c */ /* 0x040fe20001f04270 */
[-C--:B------:R-:W-:Y:S01]  /*b340*/  FMUL R141, R141, R200.reuse ;  /* 0x000000c88d8d7220 */ /* 0x080fe20000400000 */
[----:B------:R-:W-:Y:S01]  /*b350*/  ISETP.GT.AND P1, PT, R0, 0x8, P2 ;  /* 0x000000080000780c */ /* 0x000fe20001724270 */
[-C--:B------:R-:W-:Y:S01]  /*b360*/  FMUL R140, R140, R200.reuse ;  /* 0x000000c88c8c7220 */ /* 0x080fe20000400000 */
[----:B------:R-:W-:Y:S01]  /*b370*/  ISETP.GT.AND P5, PT, R0, 0x8, P3 ;  /* 0x000000080000780c */ /* 0x000fe20001fa4270 */
[----:B------:R-:W-:Y:S01]  /*b380*/  FMUL R142, R142, R200 ;  /* 0x000000c88e8e7220 */ /* 0x000fe20000400000 */
[----:B------:R-:W-:Y:S01]  /*b390*/  F2FP.BF16.F32.PACK_AB R148, RZ, R148 ;  /* 0x00000094ff94723e */ /* 0x000fe200000010ff */
[-C--:B------:R-:W-:Y:S01]  /*b3a0*/  FMUL R143, R143, R200.reuse ;  /* 0x000000c88f8f7220 */ /* 0x080fe20000400000 */
[----:B------:R-:W-:Y:S01]  /*b3b0*/  F2FP.BF16.F32.PACK_AB R149, RZ, R149 ;  /* 0x00000095ff95723e */ /* 0x000fe200000010ff */
[----:B------:R-:W-:Y:S01]  /*b3c0*/  FMUL R128, R128, R200 ;  /* 0x000000c880807220 */ /* 0x000fe20000400000 */
[----:B------:R-:W-:Y:S01]  /*b3d0*/  F2FP.BF16.F32.PACK_AB R150, RZ, R150 ;  /* 0x00000096ff96723e */ /* 0x000fe200000010ff */
[----:B------:R1:W-:Y:S01]  /*b3e0*/  @P4 STG.E.U16 desc[UR54][R4.64+0x42], R161 ;  /* 0x000042a104004986 */ /* 0x0003e2000c101536 */
[----:B------:R-:W-:Y:S01]  /*b3f0*/  F2FP.BF16.F32.PACK_AB R151, RZ, R151 ;  /* 0x00000097ff97723e */ /* 0x000fe200000010ff */
[----:B------:R-:W-:Y:S01]  /*b400*/  FMUL R129, R129, R200 ;  /* 0x000000c881817220 */ /* 0x000fe20000400000 */
[----:B------:R-:W-:Y:S01]  /*b410*/  F2FP.BF16.F32.PACK_AB R136, RZ, R136 ;  /* 0x00000088ff88723e */ /* 0x000fe200000010ff */
[----:B------:R1:W-:Y:S01]  /*b420*/  @P0 STG.E.U16 desc[UR54][R4.64+0x40], R160 ;  /* 0x000040a004000986 */ /* 0x0003e2000c101536 */
[----:B------:R-:W-:Y:S01]  /*b430*/  ISETP.GT.AND P0, PT, R3, 0x28, PT ;  /* 0x000000280300780c */ /* 0x000fe20003f04270 */
[-C--:B------:R-:W-:Y:S01]  /*b440*/  FMUL R131, R131, R200.reuse ;  /* 0x000000c883837220 */ /* 0x080fe20000400000 */
[----:B------:R-:W-:Y:S01]  /*b450*/  F2FP.BF16.F32.PACK_AB R137, RZ, R137 ;  /* 0x00000089ff89723e */ /* 0x000fe200000010ff */
[----:B------:R1:W-:Y:S01]  /*b460*/  @P1 STG.E.U16 desc[UR54][R6.64+0x42], R163 ;  /* 0x000042a306001986 */ /* 0x0003e2000c101536 */
[----:B------:R-:W-:Y:S01]  /*b470*/  ISETP.GT.AND P1, PT, R3, 0x29, PT ;  /* 0x000000290300780c */ /* 0x000fe20003f24270 */
[----:B------:R-:W-:Y:S01]  /*b480*/  FMUL R130, R130, R200 ;  /* 0x000000c882827220 */ /* 0x000fe20000400000 */
[----:B------:R-:W-:Y:S01]  /*b490*/  F2FP.BF16.F32.PACK_AB R138, RZ, R138 ;  /* 0x0000008aff8a723e */ /* 0x000fe200000010ff */
[----:B------:R1:W-:Y:S01]  /*b4a0*/  @P5 STG.E.U16 desc[UR54][R6.64+0x40], R162 ;  /* 0x000040a206005986 */ /* 0x0003e2000c101536 */
[----:B------:R-:W-:Y:S01]  /*b4b0*/  ISETP.GT.AND P5, PT, R0, RZ, P0 ;  /* 0x000000ff0000720c */ /* 0x000fe200007a4270 */
[-C--:B------:R-:W-:Y:S01]  /*b4c0*/  FMUL R132, R132, R200.reuse ;  /* 0x000000c884847220 */ /* 0x080fe20000400000 */
[----:B------:R-:W-:Y:S01]  /*b4d0*/  ISETP.GT.AND P4, PT, R0, RZ, P1 ;  /* 0x000000ff0000720c */ /* 0x000fe20000f84270 */
[-C--:B------:R-:W-:Y:S01]  /*b4e0*/  FMUL R133, R133, R200.reuse ;  /* 0x000000c885857220 */ /* 0x080fe20000400000 */
[----:B------:R-:W-:Y:S01]  /*b4f0*/  F2FP.BF16.F32.PACK_AB R139, RZ, R139 ;  /* 0x0000008bff8b723e */ /* 0x000fe200000010ff */
[-C--:B------:R-:W-:Y:S01]  /*b500*/  FMUL R134, R134, R200.reuse ;  /* 0x000000c886867220 */ /* 0x080fe20000400000 */
[----:B------:R-:W-:Y:S01]  /*b510*/  F2FP.BF16.F32.PACK_AB R141, RZ, R141 ;  /* 0x0000008dff8d723e */ /* 0x000fe200000010ff */
[----:B------:R-:W-:Y:S01]  /*b520*/  FMUL R135, R135, R200 ;  /* 0x000000c887877220 */ /* 0x000fe20000400000 */
[----:B------:R-:W-:Y:S01]  /*b530*/  F2FP.BF16.F32.PACK_AB R140, RZ, R140 ;  /* 0x0000008cff8c723e */ /* 0x000fe200000010ff */
[----:B------:R-:W-:Y:S01]  /*b540*/  FMUL R120, R120, R200 ;  /* 0x000000c878787220 */ /* 0x000fe20000400000 */
[----:B------:R-:W-:Y:S01]  /*b550*/  F2FP.BF16.F32.PACK_AB R142, RZ, R142 ;  /* 0x0000008eff8e723e */ /* 0x000fe200000010ff */
[-C--:B------:R-:W-:Y:S01]  /*b560*/  FMUL R121, R121, R200.reuse ;  /* 0x000000c879797220 */ /* 0x080fe20000400000 */
[----:B------:R-:W-:Y:S01]  /*b570*/  F2FP.BF16.F32.PACK_AB R143, RZ, R143 ;  /* 0x0000008fff8f723e */ /* 0x000fe200000010ff */
[----:B------:R1:W-:Y:S01]  /*b580*/  @P5 STG.E.U16 desc[UR54][R4.64+0x50], R164 ;  /* 0x000050a404005986 */ /* 0x0003e2000c101536 */
[----:B------:R-:W-:Y:S01]  /*b590*/  ISETP.GT.AND P5, PT, R0, 0x8, P0 ;  /* 0x000000080000780c */ /* 0x000fe200007a4270 */
[----:B------:R-:W-:Y:S01]  /*b5a0*/  FMUL R122, R122, R200 ;  /* 0x000000c87a7a7220 */ /* 0x000fe20000400000 */
[----:B------:R-:W-:Y:S01]  /*b5b0*/  F2FP.BF16.F32.PACK_AB R128, RZ, R128 ;  /* 0x00000080ff80723e */ /* 0x000fe200000010ff */
[----:B------:R1:W-:Y:S01]  /*b5c0*/  @P4 STG.E.U16 desc[UR54][R4.64+0x52], R165 ;  /* 0x000052a504004986 */ /* 0x0003e2000c101536 */
[----:B------:R-:W-:Y:S01]  /*b5d0*/  ISETP.GT.AND P4, PT, R0, 0x8, P1 ;  /* 0x000000080000780c */ /* 0x000fe20000f84270 */
        /* <DEDUP_REMOVED lines=34> */
[----:B------:R1:W-:Y:S01]  /*b800*/  @P2 STG.E.U16 desc[UR54][R8.64+0x42], R155 ;  /* 0x0000429b08002986 */ /* 0x0003e2000c101536 */
[----:B------:R-:W-:Y:S01]  /*b810*/  ISETP.GT.AND P2, PT, R3, 0x31, PT ;  /* 0x000000310300780c */ /* 0x000fe20003f44270 */
[----:B------:R-:W-:Y:S01]  /*b820*/  FMUL R119, R119, R200 ;  /* 0x000000c877777220 */ /* 0x000fe20000400000 */
[----:B------:R-:W-:Y:S01]  /*b830*/  F2FP.BF16.F32.PACK_AB R122, RZ, R122 ;  /* 0x0000007aff7a723e */ /* 0x000fe200000010ff */
[-C--:B------:R-:W-:Y:S01]  /*b840*/  FMUL R104, R104, R200.reuse ;  /* 0x000000c868687220 */ /* 0x080fe20000400000 */
[----:B------:R-:W-:Y:S01]  /*b850*/  F2FP.BF16.F32.PACK_AB R123, RZ, R123 ;  /* 0x0000007bff7b723e */ /* 0x000fe200000010ff */
[----:B------:R1:W-:Y:S01]  /*b860*/  @P4 STG.E.U16 desc[UR54][R12.64+0x50], R156 ;  /* 0x0000509c0c004986 */ /* 0x0003e2000c101536 */
[----:B------:R-:W-:Y:S01]  /*b870*/  ISETP.GT.AND P4, PT, R0, RZ, P2 ;  /* 0x000000ff0000720c */ /* 0x000fe20001784270 */
[-C--:B------:R-:W-:Y:S01]  /*b880*/  FMUL R105, R105, R200.reuse ;  /* 0x000000c869697220 */ /* 0x080fe20000400000 */
[----:B------:R-:W-:Y:S01]  /*b890*/  F2FP.BF16.F32.PACK_AB R125, RZ, R125 ;  /* 0x0000007dff7d723e */ /* 0x000fe200000010ff */
[----:B------:R1:W-:Y:S01]  /*b8a0*/  @P3 STG.E.U16 desc[UR54][R12.64+0x52], R157 ;  /* 0x0000529d0c003986 */ /* 0x0003e2000c101536 */
[----:B------:R-:W-:Y:S01]  /*b8b0*/  ISETP.GT.AND P3, PT, R3, 0x30, PT ;  /* 0x000000300300780c */ /* 0x000fe20003f64270 */
[----:B------:R-:W-:Y:S01]  /*b8c0*/  FMUL R106, R106, R200 ;  /* 0x000000c86a6a7220 */ /* 0x000fe20000400000 */
[----:B------:R-:W-:Y:S01]  /*b8d0*/  F2FP.BF16.F32.PACK_AB R124, RZ, R124 ;  /* 0x0000007cff7c723e */ /* 0x000fe200000010ff */
[----:B------:R1:W-:Y:S01]  /*b8e0*/  @P0 STG.E.U16 desc[UR54][R8.64+0x50], R158 ;  /* 0x0000509e08000986 */ /* 0x0003e2000c101536 */
[C---:B------:R-:W-:Y:S01]  /*b8f0*/  ISETP.GT.AND P0, PT, R0.reuse, RZ, P3 ;  /* 0x000000ff0000720c */ /* 0x040fe20001f04270 */
[-C--:B------:R-:W-:Y:S01]  /*b900*/  FMUL R107, R107, R200.reuse ;  /* 0x000000c86b6b7220 */ /* 0x080fe20000400000 */
[C---:B------:R-:W-:Y:S01]  /*b910*/  ISETP.GT.AND P5, PT, R0.reuse, 0x8, P3 ;  /* 0x000000080000780c */ /* 0x040fe20001fa4270 */
[----:B------:R1:W-:Y:S01]  /*b920*/  @P1 STG.E.U16 desc[UR54][R8.64+0x52], R159 ;  /* 0x0000529f08001986 */ /* 0x0003e2000c101536 */
[----:B------:R-:W-:Y:S01]  /*b930*/  ISETP.GT.AND P1, PT, R0, 0x8, P2 ;  /* 0x000000080000780c */ /* 0x000fe20001724270 */
[----:B------:R-:W-:Y:S01]  /*b940*/  FMUL R109, R109, R200 ;  /* 0x000000c86d6d7220 */ /* 0x000fe20000400000 */
[----:B------:R-:W-:Y:S01]  /*b950*/  F2FP.BF16.F32.PACK_AB R126, RZ, R126 ;  /* 0x0000007eff7e723e */ /* 0x000fe200000010ff */
[----:B------:R1:W-:Y:S01]  /*b960*/  @P4 STG.E.U16 desc[UR54][R4.64+0x62], R145 ;  /* 0x0000629104004986 */ /* 0x0003e2000c101536 */
[----:B------:R-:W-:Y:S01]  /*b970*/  F2FP.BF16.F32.PACK_AB R127, RZ, R127 ;  /* 0x0000007fff7f723e */ /* 0x000fe200000010ff */
[----:B------:R-:W-:Y:S01]  /*b980*/  FMUL R108, R108, R200 ;  /* 0x000000c86c6c7220 */ /* 0x000fe20000400000 */
[----:B------:R-:W-:Y:S01]  /*b990*/  F2FP.BF16.F32.PACK_AB R112, RZ, R112 ;  /* 0x00000070ff70723e */ /* 0x000fe200000010ff */
[-C--:B------:R-:W-:Y:S01]  /*b9a0*/  FMUL R110, R110, R200.reuse ;  /* 0x000000c86e6e7220 */ /* 0x080fe20000400000 */
        /* <DEDUP_REMOVED lines=12> */
[----:B------:R-:W-:Y:S01]  /*ba70*/  ISETP.GT.AND P4, PT, R0, RZ, P1 ;  /* 0x000000ff0000720c */ /* 0x000fe20000f84270 */
        /* <DEDUP_REMOVED lines=54> */
[----:B------:R-:W-:Y:S01]  /*bde0*/  FMUL R85, R85, R200 ;  /* 0x000000c855557220 */ /* 0x000fe20000400000 */
        /* <DEDUP_REMOVED lines=19> */
[-C--:B------:R-:W-:Y:S01]  /*bf20*/  FMUL R74, R74, R200.reuse ;  /* 0x000000c84a4a7220 */ /* 0x080fe20000400000 */
        /* <DEDUP_REMOVED lines=9> */
[-C--:B------:R-:W-:Y:S01]  /*bfc0*/  FMUL R76, R76, R200.reuse ;  /* 0x000000c84c4c7220 */ /* 0x080fe20000400000 */
[----:B------:R-:W-:Y:S01]  /*bfd0*/  F2FP.BF16.F32.PACK_AB R93, RZ, R93 ;  /* 0x0000005dff5d723e */ /* 0x000fe200000010ff */
[----:B------:R1:W-:Y:S01]  /*bfe0*/  @P5 STG.E.U16 desc[UR54][R6.64+0x80], R130 ;  /* 0x0000808206005986 */ /* 0x0003e2000c101536 */
[----:B------:R-:W-:Y:S01]  /*bff0*/  ISETP.GT.AND P5, PT, R0, RZ, P0 ;  /* 0x000000ff0000720c */ /* 0x000fe200007a4270 */
[-C--:B------:R-:W-:Y:S01]  /*c000*/  FMUL R78, R78, R200.reuse ;  /* 0x000000c84e4e7220 */ /* 0x080fe20000400000 */
[----:B------:R-:W-:Y:S01]  /*c010*/  ISETP.GT.AND P4, PT, R0, RZ, P1 ;  /* 0x000000ff0000720c */ /* 0x000fe20000f84270 */
[----:B------:R-:W-:Y:S01]  /*c020*/  FMUL R79, R79, R200 ;  /* 0x000000c84f4f7220 */ /* 0x000fe20000400000 */
[----:B------:R-:W-:Y:S01]  /*c030*/  F2FP.BF16.F32.PACK_AB R92, RZ, R92 ;  /* 0x0000005cff5c723e */ /* 0x000fe200000010ff */
        /* <DEDUP_REMOVED lines=8> */
[----:B------:R1:W-:Y:S01]  /*c0c0*/  @P5 STG.E.U16 desc[UR54][R4.64+0x90], R132 ;  /* 0x0000908404005986 */ /* 0x0003e2000c101536 */
[----:B------:R-:W-:Y:S01]  /*c0d0*/  ISETP.GT.AND P5, PT, R0, 0x8, P0 ;  /* 0x000000080000780c */ /* 0x000fe200007a4270 */
[-C--:B------:R-:W-:Y:S01]  /*c0e0*/  FMUL R68, R68, R200.reuse ;  /* 0x000000c844447220 */ /* 0x080fe20000400000 */
[----:B------:R-:W-:Y:S01]  /*c0f0*/  F2FP.BF16.F32.PACK_AB R83, RZ, R83 ;  /* 0x00000053ff53723e */ /* 0x000fe200000010ff */
[----:B------:R1:W-:Y:S01]  /*c100*/  @P4 STG.E.U16 desc[UR54][R4.64+0x92], R133 ;  /* 0x0000928504004986 */ /* 0x0003e2000c101536 */
[----:B------:R-:W-:Y:S01]  /*c110*/  ISETP.GT.AND P4, PT, R0, 0x8, P1 ;  /* 0x000000080000780c */ /* 0x000fe20000f84270 */
        /* <DEDUP_REMOVED lines=33> */
[C---:B------:R-:W-:Y:S01]  /*c330*/  ISETP.GT.AND P1, PT, R0.reuse, 0x88, P1 ;  /* 0x000000880000780c */ /* 0x040fe20000f24270 */
[----:B------:R1:W-:Y:S01]  /*c340*/  @P2 STG.E.U16 desc[UR54][R8.64+0x82], R123 ;  /* 0x0000827b08002986 */ /* 0x0003e2000c101536 */
[----:B------:R-:W-:Y:S01]  /*c350*/  ISETP.GT.AND P2, PT, R3, 0x51, PT ;  /* 0x000000510300780c */ /* 0x000fe20003f44270 */
[-C--:B------:R-:W-:Y:S01]  /*c360*/  FMUL R49, R49, R200.reuse ;  /* 0x000000c831317220 */ /* 0x080fe20000400000 */
[----:B------:R-:W-:Y:S01]  /*c370*/  F2FP.BF16.F32.PACK_AB R77, RZ, R77 ;  /* 0x0000004dff4d723e */ /* 0x000fe200000010ff */
[----:B------:R-:W-:Y:S01]  /*c380*/  FMUL R51, R51, R200 ;  /* 0x000000c833337220 */ /* 0x000fe20000400000 */
[----:B------:R-:W-:Y:S01]  /*c390*/  F2FP.BF16.F32.PACK_AB R76, RZ, R76 ;  /* 0x0000004cff4c723e */ /* 0x000fe200000010ff */
[----:B------:R1:W-:Y:S01]  /*c3a0*/  @P4 STG.E.U16 desc[UR54][R12.64+0x90], R124 ;  /* 0x0000907c0c004986 */ /* 0x0003e2000c101536 */
[----:B------:R-:W-:Y:S01]  /*c3b0*/  ISETP.GT.AND P4, PT, R0, RZ, P2 ;  /* 0x000000ff0000720c */ /* 0x000fe20001784270 */
[----:B------:R-:W-:Y:S01]  /*c3c0*/  FMUL R50, R50, R200 ;  /* 0x000000c832327220 */ /* 0x000fe20000400000 */
[----:B------:R-:W-:Y:S01]  /*c3d0*/  F2FP.BF16.F32.PACK_AB R78, RZ, R78 ;  /* 0x0000004eff4e723e */ /* 0x000fe200000010ff */
[----:B------:R1:W-:Y:S01]  /*c3e0*/  @P3 STG.E.U16 desc[UR54][R12.64+0x92], R125 ;  /* 0x0000927d0c003986 */ /* 0x0003e2000c101536 */
[----:B------:R-:W-:Y:S01]  /*c3f0*/  ISETP.GT.AND P3, PT, R3, 0x50, PT ;  /* 0x000000500300780c */ /* 0x000fe20003f64270 */
[-C--:B------:R-:W-:Y:S01]  /*c400*/  FMUL R52, R52, R200.reuse ;  /* 0x000000c834347220 */ /* 0x080fe20000400000 */
        /* <DEDUP_REMOVED lines=54> */
[C---:B------:R-:W-:Y:S01]  /*c770*/  ISETP.GT.AND P3, PT, R0.reuse, 0x88, P3 ;  /* 0x000000880000780c */ /* 0x040fe20001f64270 */
[----:B------:R1:W-:Y:S01]  /*c780*/  @P4 STG.E.U16 desc[UR54][R6.64+0xb2], R119 ;  /* 0x0000b27706004986 */ /* 0x0003e2000c101536 */
[C---:B------:R-:W-:Y:S01]  /*c790*/  ISETP.GT.AND P4, PT, R0.reuse, 0x80, P2 ;  /* 0x000000800000780c */ /* 0x040fe20001784270 */
        /* <DEDUP_REMOVED lines=20> */
[----:B------:R1:W-:Y:S01]  /*c8e0*/  @P2 STG.E.U16 desc[UR54][R8.64+0xa2], R107 ;  /* 0x0000a26b08002986 */ /* 0x0003e2000c101536 */
[----:B------:R-:W-:Y:S01]  /*c8f0*/  ISETP.GT.AND P2, PT, R3, 0x61, PT ;  /* 0x000000610300780c */ /* 0x000fe20003f44270 */
[-C--:B------:R-:W-:Y:S01]  /*c900*/  FMUL R30, R30, R200.reuse ;  /* 0x000000c81e1e7220 */ /* 0x080fe20000400000 */
[----:B------:R-:W-:Y:S01]  /*c910*/  F2FP.BF16.F32.PACK_AB R53, RZ, R53 ;  /* 0x00000035ff35723e */ /* 0x000fe200000010ff */
[----:B------:R-:W-:Y:S01]  /*c920*/  FMUL R31, R31, R200 ;  /* 0x000000c81f1f7220 */ /* 0x000fe20000400000 */
[----:B------:R-:W-:Y:S01]  /*c930*/  F2FP.BF16.F32.PACK_AB R54, RZ, R54 ;  /* 0x00000036ff36723e */ /* 0x000fe200000010ff */
[----:B------:R1:W-:Y:S01]  /*c940*/  @P4 STG.E.U16 desc[UR54][R12.64+0xb0], R108 ;  /* 0x0000b06c0c004986 */ /* 0x0003e2000c101536 */
[----:B------:R-:W-:-:S02]  /*c950*/  ISETP.GT.AND P4, PT, R0, RZ, P2 ;  /* 0x000000ff0000720c */ /* 0x000fc40001784270 */
[----:B------:R-:W-:Y:S01]  /*c960*/  F2FP.BF16.F32.PACK_AB R55, RZ, R55 ;  /* 0x00000037ff37723e */ /* 0x000fe200000010ff */
[----:B------:R1:W-:Y:S01]  /*c970*/  @P3 STG.E.U16 desc[UR54][R12.64+0xb2], R109 ;  /* 0x0000b26d0c003986 */ /* 0x0003e2000c101536 */
[----:B------:R-:W-:Y:S02]  /*c980*/  ISETP.GT.AND P3, PT, R3, 0x60, PT ;  /* 0x000000600300780c */ /* 0x000fe40003f64270 */
[----:B------:R-:W-:Y:S01]  /*c990*/  F2FP.BF16.F32.PACK_AB R40, RZ, R40 ;  /* 0x00000028ff28723e */ /* 0x000fe200000010ff */
[----:B------:R1:W-:Y:S01]  /*c9a0*/  @P0 STG.E.U16 desc[UR54][R8.64+0xb0], R110 ;  /* 0x0000b06e08000986 */ /* 0x0003e2000c101536 */
[C---:B------:R-:W-:Y:S02]  /*c9b0*/  ISETP.GT.AND P0, PT, R0.reuse, RZ, P3 ;  /* 0x000000ff0000720c */ /* 0x040fe40001f04270 */
[C---:B------:R-:W-:Y:S01]  /*c9c0*/  ISETP.GT.AND P5, PT, R0.reuse, 0x8, P3 ;  /* 0x000000080000780c */ /* 0x040fe20001fa4270 */
[----:B------:R1:W-:Y:S01]  /*c9d0*/  @P1 STG.E.U16 desc[UR54][R8.64+0xb2], R111 ;  /* 0x0000b26f08001986 */ /* 0x0003e2000c101536 */
[----:B------:R-:W-:-:S02]  /*c9e0*/  ISETP.GT.AND P1, PT, R0, 0x8, P2 ;  /* 0x000000080000780c */ /* 0x000fc40001724270 */
[----:B------:R-:W-:Y:S01]  /*c9f0*/  F2FP.BF16.F32.PACK_AB R41, RZ, R41 ;  /* 0x00000029ff29723e */ /* 0x000fe200000010ff */
[----:B------:R1:W-:Y:S01]  /*ca00*/  @P4 STG.E.U16 desc[UR54][R4.64+0xc2], R97 ;  /* 0x0000c26104004986 */ /* 0x0003e2000c101536 */
[----:B------:R-:W-:Y:S02]  /*ca10*/  F2FP.BF16.F32.PACK_AB R42, RZ, R42 ;  /* 0x0000002aff2a723e */ /* 0x000fe400000010ff */
[----:B------:R-:W-:Y:S02]  /*ca20*/  F2FP.BF16.F32.PACK_AB R43, RZ, R43 ;  /* 0x0000002bff2b723e */ /* 0x000fe400000010ff */
[----:B------:R-:W-:Y:S01]  /*ca30*/  F2FP.BF16.F32.PACK_AB R45, RZ, R45 ;  /* 0x0000002dff2d723e */ /* 0x000fe200000010ff */
[----:B------:R1:W-:Y:S01]  /*ca40*/  @P0 STG.E.U16 desc[UR54][R4.64+0xc0], R96 ;  /* 0x0000c06004000986 */ /* 0x0003e2000c101536 */
[C---:B------:R-:W-:Y:S02]  /*ca50*/  ISETP.GT.AND P0, PT, R3.reuse, 0x68, PT ;  /* 0x000000680300780c */ /* 0x040fe40003f04270 */
[----:B------:R-:W-:Y:S01]  /*ca60*/  F2FP.BF16.F32.PACK_AB R44, RZ, R44 ;  /* 0x0000002cff2c723e */ /* 0x000fe200000010ff */
[----:B------:R1:W-:Y:S01]  /*ca70*/  @P1 STG.E.U16 desc[UR54][R6.64+0xc2], R99 ;  /* 0x0000c26306001986 */ /* 0x0003e2000c101536 */
[----:B------:R-:W-:-:S02]  /*ca80*/  ISETP.GT.AND P1, PT, R3, 0x69, PT ;  /* 0x000000690300780c */ /* 0x000fc40003f24270 */
[----:B------:R-:W-:Y:S01]  /*ca90*/  F2FP.BF16.F32.PACK_AB R46, RZ, R46 ;  /* 0x0000002eff2e723e */ /* 0x000fe200000010ff */
[----:B------:R1:W-:Y:S01]  /*caa0*/  @P5 STG.E.U16 desc[UR54][R6.64+0xc0], R98 ;  /* 0x0000c06206005986 */ /* 0x0003e2000c101536 */
[C---:B------:R-:W-:Y:S02]  /*cab0*/  ISETP.GT.AND P5, PT, R0.reuse, RZ, P0 ;  /* 0x000000ff0000720c */ /* 0x040fe400007a4270 */
[----:B------:R-:W-:Y:S02]  /*cac0*/  ISETP.GT.AND P4, PT, R0, RZ, P1 ;  /* 0x000000ff0000720c */ /* 0x000fe40000f84270 */
[----:B------:R-:W-:Y:S02]  /*cad0*/  F2FP.BF16.F32.PACK_AB R47, RZ, R47 ;  /* 0x0000002fff2f723e */ /* 0x000fe400000010ff */
[----:B------:R-:W-:Y:S02]  /*cae0*/  F2FP.BF16.F32.PACK_AB R32, RZ, R32 ;  /* 0x00000020ff20723e */ /* 0x000fe400000010ff */
[----:B------:R-:W-:-:S02]  /*caf0*/  F2FP.BF16.F32.PACK_AB R33, RZ, R33 ;  /* 0x00000021ff21723e */ /* 0x000fc400000010ff */
[----:B------:R-:W-:Y:S02]  /*cb00*/  F2FP.BF16.F32.PACK_AB R34, RZ, R34 ;  /* 0x00000022ff22723e */ /* 0x000fe400000010ff */
[----:B------:R-:W-:Y:S01]  /*cb10*/  F2FP.BF16.F32.PACK_AB R35, RZ, R35 ;  /* 0x00000023ff23723e */ /* 0x000fe200000010ff */
[----:B------:R1:W-:Y:S01]  /*cb20*/  @P5 STG.E.U16 desc[UR54][R4.64+0xd0], R100 ;  /* 0x0000d06404005986 */ /* 0x0003e2000c101536 */
[C---:B------:R-:W-:Y:S02]  /*cb30*/  ISETP.GT.AND P5, PT, R0.reuse, 0x8, P0 ;  /* 0x000000080000780c */ /* 0x040fe400007a4270 */
[----:B------:R-:W-:Y:S01]  /*cb40*/  F2FP.BF16.F32.PACK_AB R36, RZ, R36 ;  /* 0x00000024ff24723e */ /* 0x000fe200000010ff */
[----:B------:R1:W-:Y:S01]  /*cb50*/  @P4 STG.E.U16 desc[UR54][R4.64+0xd2], R101 ;  /* 0x0000d26504004986 */ /* 0x0003e2000c101536 */
[----:B------:R-:W-:Y:S02]  /*cb60*/  ISETP.GT.AND P4, PT, R0, 0x8, P1 ;  /* 0x000000080000780c */ /* 0x000fe40000f84270 */
[----:B------:R-:W-:-:S02]  /*cb70*/  F2FP.BF16.F32.PACK_AB R37, RZ, R37 ;  /* 0x00000025ff25723e */ /* 0x000fc400000010ff */
[----:B------:R-:W-:Y:S02]  /*cb80*/  F2FP.BF16.F32.PACK_AB R38, RZ, R38 ;  /* 0x00000026ff26723e */ /* 0x000fe400000010ff */
[----:B------:R-:W-:Y:S02]  /*cb90*/  F2FP.BF16.F32.PACK_AB R39, RZ, R39 ;  /* 0x00000027ff27723e */ /* 0x000fe400000010ff */
[----:B------:R-:W-:Y:S01]  /*cba0*/  F2FP.BF16.F32.PACK_AB R24, RZ, R24 ;  /* 0x00000018ff18723e */ /* 0x000fe200000010ff */
[----:B------:R1:W-:Y:S01]  /*cbb0*/  @P5 STG.E.U16 desc[UR54][R6.64+0xd0], R102 ;  /* 0x0000d06606005986 */ /* 0x0003e2000c101536 */
[C---:B------:R-:W-:Y:S02]  /*cbc0*/  ISETP.GT.AND P5, PT, R0.reuse, 0x80, P3 ;  /* 0x000000800000780c */ /* 0x040fe40001fa4270 */
[C---:B------:R-:W-:Y:S01]  /*cbd0*/  ISETP.GT.AND P3, PT, R0.reuse, 0x88, P3 ;  /* 0x000000880000780c */ /* 0x040fe20001f64270 */
[----:B------:R1:W-:Y:S01]  /*cbe0*/  @P4 STG.E.U16 desc[UR54][R6.64+0xd2], R103 ;  /* 0x0000d26706004986 */ /* 0x0003e2000c101536 */
[----:B------:R-:W-:-:S02]  /*cbf0*/  ISETP.GT.AND P4, PT, R0, 0x80, P2 ;  /* 0x000000800000780c */ /* 0x000fc40001784270 */
[C---:B------:R-:W-:Y:S02]  /*cc00*/  ISETP.GT.AND P2, PT, R0.reuse, 0x88, P2 ;  /* 0x000000880000780c */ /* 0x040fe40001744270 */
[----:B------:R-:W-:Y:S02]  /*cc10*/  F2FP.BF16.F32.PACK_AB R25, RZ, R25 ;  /* 0x00000019ff19723e */ /* 0x000fe400000010ff */
[----:B------:R-:W-:Y:S02]  /*cc20*/  F2FP.BF16.F32.PACK_AB R26, RZ, R26 ;  /* 0x0000001aff1a723e */ /* 0x000fe400000010ff */
[----:B------:R-:W-:Y:S01]  /*cc30*/  F2FP.BF16.F32.PACK_AB R27, RZ, R27 ;  /* 0x0000001bff1b723e */ /* 0x000fe200000010ff */
[----:B------:R1:W-:Y:S01]  /*cc40*/  @P5 STG.E.U16 desc[UR54][R12.64+0xc0], R88 ;  /* 0x0000c0580c005986 */ /* 0x0003e2000c101536 */
[----:B------:R-:W-:Y:S02]  /*cc50*/  F2FP.BF16.F32.PACK_AB R28, RZ, R28 ;  /* 0x0000001cff1c723e */ /* 0x000fe400000010ff */
[----:B------:R-:W-:Y:S01]  /*cc60*/  F2FP.BF16.F32.PACK_AB R29, RZ, R29 ;  /* 0x0000001dff1d723e */ /* 0x000fe200000010ff */
[----:B------:R1:W-:Y:S01]  /*cc70*/  @P4 STG.E.U16 desc[UR54][R12.64+0xc2], R89 ;  /* 0x0000c2590c004986 */ /* 0x0003e2000c101536 */
[----:B------:R-:W-:-:S02]  /*cc80*/  ISETP.GT.AND P4, PT, R0, 0x80, P0 ;  /* 0x000000800000780c */ /* 0x000fc40000784270 */
[C---:B------:R-:W-:Y:S01]  /*cc90*/  ISETP.GT.AND P0, PT, R0.reuse, 0x88, P0 ;  /* 0x000000880000780c */ /* 0x040fe20000704270 */
[----:B------:R1:W-:Y:S01]  /*cca0*/  @P3 STG.E.U16 desc[UR54][R8.64+0xc0], R90 ;  /* 0x0000c05a08003986 */ /* 0x0003e2000c101536 */
[C---:B------:R-:W-:Y:S02]  /*ccb0*/  ISETP.GT.AND P3, PT, R0.reuse, 0x80, P1 ;  /* 0x000000800000780c */ /* 0x040fe40000f64270 */
[C---:B------:R-:W-:Y:S01]  /*ccc0*/  ISETP.GT.AND P1, PT, R0.reuse, 0x88, P1 ;  /* 0x000000880000780c */ /* 0x040fe20000f24270 */
[----:B------:R1:W-:Y:S01]  /*ccd0*/  @P2 STG.E.U16 desc[UR54][R8.64+0xc2], R91 ;  /* 0x0000c25b08002986 */ /* 0x0003e2000c101536 */
[----:B------:R-:W-:Y:S02]  /*cce0*/  ISETP.GT.AND P2, PT, R3, 0x71, PT ;  /* 0x000000710300780c */ /* 0x000fe40003f44270 */
[----:B------:R-:W-:Y:S02]  /*ccf0*/  F2FP.BF16.F32.PACK_AB R30, RZ, R30 ;  /* 0x0000001eff1e723e */ /* 0x000fe400000010ff */
[----:B------:R-:W-:Y:S01]  /*cd00*/  F2FP.BF16.F32.PACK_AB R31, RZ, R31 ;  /* 0x0000001fff1f723e */ /* 0x000fe200000010ff */
[----:B------:R1:W-:Y:S01]  /*cd10*/  @P4 STG.E.U16 desc[UR54][R12.64+0xd0], R92 ;  /* 0x0000d05c0c004986 */ /* 0x0003e2000c101536 */
[----:B------:R-:W-:-:S03]  /*cd20*/  ISETP.GT.AND P4, PT, R0, RZ, P2 ;  /* 0x000000ff0000720c */ /* 0x000fc60001784270 */
[----:B------:R1:W-:Y:S01]  /*cd30*/  @P3 STG.E.U16 desc[UR54][R12.64+0xd2], R93 ;  /* 0x0000d25d0c003986 */ /* 0x0003e2000c101536 */
[----:B------:R-:W-:-:S03]  /*cd40*/  ISETP.GT.AND P3, PT, R3, 0x70, PT ;  /* 0x000000700300780c */ /* 0x000fc60003f64270 */
[----:B------:R1:W-:Y:S01]  /*cd50*/  @P0 STG.E.U16 desc[UR54][R8.64+0xd0], R94 ;  /* 0x0000d05e08000986 */ /* 0x0003e2000c101536 */
[C---:B------:R-:W-:Y:S02]  /*cd60*/  ISETP.GT.AND P0, PT, R0.reuse, RZ, P3 ;  /* 0x000000ff0000720c */ /* 0x040fe40001f04270 */
[C---:B------:R-:W-:Y:S01]  /*cd70*/  ISETP.GT.AND P5, PT, R0.reuse, 0x8, P3 ;  /* 0x000000080000780c */ /* 0x040fe20001fa4270 */
[----:B------:R1:W-:Y:S01]  /*cd80*/  @P1 STG.E.U16 desc[UR54][R8.64+0xd2], R95 ;  /* 0x0000d25f08001986 */ /* 0x0003e2000c101536 */
[----:B------:R-:W-:-:S03]  /*cd90*/  ISETP.GT.AND P1, PT, R0, 0x8, P2 ;  /* 0x000000080000780c */ /* 0x000fc60001724270 */
[----:B------:R1:W-:Y:S06]  /*cda0*/  @P4 STG.E.U16 desc[UR54][R4.64+0xe2], R81 ;  /* 0x0000e25104004986 */ /* 0x0003ec000c101536 */
[----:B------:R1:W-:Y:S01]  /*cdb0*/  @P0 STG.E.U16 desc[UR54][R4.64+0xe0], R80 ;  /* 0x0000e05004000986 */ /* 0x0003e2000c101536 */
[----:B------:R-:W-:-:S03]  /*cdc0*/  ISETP.GT.AND P0, PT, R3, 0x78, PT ;  /* 0x000000780300780c */ /* 0x000fc60003f04270 */
[----:B------:R1:W-:Y:S01]  /*cdd0*/  @P1 STG.E.U16 desc[UR54][R6.64+0xe2], R83 ;  /* 0x0000e25306001986 */ /* 0x0003e2000c101536 */
[----:B------:R-:W-:-:S03]  /*cde0*/  ISETP.GT.AND P1, PT, R3, 0x79, PT ;  /* 0x000000790300780c */ /* 0x000fc60003f24270 */
[----:B------:R1:W-:Y:S01]  /*cdf0*/  @P5 STG.E.U16 desc[UR54][R6.64+0xe0], R82 ;  /* 0x0000e05206005986 */ /* 0x0003e2000c101536 */
[C---:B------:R-:W-:Y:S02]  /*ce00*/  ISETP.GT.AND P5, PT, R0.reuse, RZ, P0 ;  /* 0x000000ff0000720c */ /* 0x040fe400007a4270 */
[----:B------:R-:W-:-:S11]  /*ce10*/  ISETP.GT.AND P4, PT, R0, RZ, P1 ;  /* 0x000000ff0000720c */ /* 0x000fd60000f84270 */
[----:B------:R1:W-:Y:S01]  /*ce20*/  @P5 STG.E.U16 desc[UR54][R4.64+0xf0], R84 ;  /* 0x0000f05404005986 */ /* 0x0003e2000c101536 */
[----:B------:R-:W-:-:S03]  /*ce30*/  ISETP.GT.AND P5, PT, R0, 0x8, P0 ;  /* 0x000000080000780c */ /* 0x000fc600007a4270 */
[----:B------:R1:W-:Y:S01]  /*ce40*/  @P4 STG.E.U16 desc[UR54][R4.64+0xf2], R85 ;  /* 0x0000f25504004986 */ /* 0x0003e2000c101536 */
[----:B------:R-:W-:-:S09]  /*ce50*/  ISETP.GT.AND P4, PT, R0, 0x8, P1 ;  /* 0x000000080000780c */ /* 0x000fd20000f84270 */
[----:B------:R1:W-:Y:S01]  /*ce60*/  @P5 STG.E.U16 desc[UR54][R6.64+0xf0], R86 ;  /* 0x0000f05606005986 */ /* 0x0003e2000c101536 */
[C---:B------:R-:W-:Y:S02]  /*ce70*/  ISETP.GT.AND P5, PT, R0.reuse, 0x80, P3 ;  /* 0x000000800000780c */ /* 0x040fe40001fa4270 */
[C---:B------:R-:W-:Y:S01]  /*ce80*/  ISETP.GT.AND P3, PT, R0.reuse, 0x88, P3 ;  /* 0x000000880000780c */ /* 0x040fe20001f64270 */
[----:B------:R1:W-:Y:S01]  /*ce90*/  @P4 STG.E.U16 desc[UR54][R6.64+0xf2], R87 ;  /* 0x0000f25706004986 */ /* 0x0003e2000c101536 */
[C---:B------:R-:W-:Y:S02]  /*cea0*/  ISETP.GT.AND P4, PT, R0.reuse, 0x80, P2 ;  /* 0x000000800000780c */ /* 0x040fe40001784270 */
[----:B------:R-:W-:-:S07]  /*ceb0*/  ISETP.GT.AND P2, PT, R0, 0x88, P2 ;  /* 0x000000880000780c */ /* 0x000fce0001744270 */
[----:B------:R1:W-:Y:S04]  /*cec0*/  @P5 STG.E.U16 desc[UR54][R12.64+0xe0], R72 ;  /* 0x0000e0480c005986 */ /* 0x0003e8000c101536 */
[----:B------:R1:W-:Y:S01]  /*ced0*/  @P4 STG.E.U16 desc[UR54][R12.64+0xe2], R73 ;  /* 0x0000e2490c004986 */ /* 0x0003e2000c101536 */
[C---:B------:R-:W-:Y:S02]  /*cee0*/  ISETP.GT.AND P4, PT, R0.reuse, 0x80, P0 ;  /* 0x000000800000780c */ /* 0x040fe40000784270 */
[C---:B------:R-:W-:Y:S01]  /*cef0*/  ISETP.GT.AND P0, PT, R0.reuse, 0x88, P0 ;  /* 0x000000880000780c */ /* 0x040fe20000704270 */
[----:B------:R1:W-:Y:S01]  /*cf00*/  @P3 STG.E.U16 desc[UR54][R8.64+0xe0], R74 ;  /* 0x0000e04a08003986 */ /* 0x0003e2000c101536 */
[C---:B------:R-:W-:Y:S02]  /*cf10*/  ISETP.GT.AND P3, PT, R0.reuse, 0x80, P1 ;  /* 0x000000800000780c */ /* 0x040fe40000f64270 */
[----:B------:R-:W-:Y:S01]  /*cf20*/  ISETP.GT.AND P1, PT, R0, 0x88, P1 ;  /* 0x000000880000780c */ /* 0x000fe20000f24270 */
[----:B------:R1:W-:Y:S01]  /*cf30*/  @P2 STG.E.U16 desc[UR54][R8.64+0xe2], R75 ;  /* 0x0000e24b08002986 */ /* 0x0003e2000c101536 */
[----:B------:R-:W-:-:S05]  /*cf40*/  ISETP.GT.AND P2, PT, R3, 0x81, PT ;  /* 0x000000810300780c */ /* 0x000fca0003f44270 */
        /* <DEDUP_REMOVED lines=73> */
[----:B------:R-:W-:-:S03]  /*d3e0*/  ISETP.GT.AND P4, PT, R0, 0x8, P2 ;  /* 0x000000080000780c */ /* 0x000fc60001784270 */
[----:B------:R1:W-:Y:S01]  /*d3f0*/  @P3 STG.E.U16 desc[UR54][R12.64+0x132], R45 ;  /* 0x0001322d0c003986 */ /* 0x0003e2000c101536 */
[----:B------:R-:W-:-:S03]  /*d400*/  ISETP.GT.AND P3, PT, R3, 0xa1, PT ;  /* 0x000000a10300780c */ /* 0x000fc60003f64270 */
[----:B------:R1:W-:Y:S01]  /*d410*/  @P0 STG.E.U16 desc[UR54][R8.64+0x130], R46 ;  /* 0x0001302e08000986 */ /* 0x0003e2000c101536 */
[C---:B------:R-:W-:Y:S02]  /*d420*/  ISETP.GT.AND P0, PT, R0.reuse, RZ, P2 ;  /* 0x000000ff0000720c */ /* 0x040fe40001704270 */
[C---:B------:R-:W-:Y:S01]  /*d430*/  ISETP.GT.AND P5, PT, R0.reuse, 0x8, P3 ;  /* 0x000000080000780c */ /* 0x040fe20001fa4270 */
[----:B------:R1:W-:Y:S01]  /*d440*/  @P1 STG.E.U16 desc[UR54][R8.64+0x132], R47 ;  /* 0x0001322f08001986 */ /* 0x0003e2000c101536 */
[----:B------:R-:W-:-:S09]  /*d450*/  ISETP.GT.AND P1, PT, R0, RZ, P3 ;  /* 0x000000ff0000720c */ /* 0x000fd20001f24270 */
[----:B------:R1:W-:Y:S01]  /*d460*/  @P0 STG.E.U16 desc[UR54][R4.64+0x140], R32 ;  /* 0x0001402004000986 */ /* 0x0003e2000c101536 */
[----:B------:R-:W-:-:S03]  /*d470*/  ISETP.GT.AND P0, PT, R3, 0xa9, PT ;  /* 0x000000a90300780c */ /* 0x000fc60003f04270 */
[----:B------:R1:W-:Y:S01]  /*d480*/  @P1 STG.E.U16 desc[UR54][R4.64+0x142], R33 ;  /* 0x0001422104001986 */ /* 0x0003e2000c101536 */
[----:B------:R-:W-:-:S03]  /*d490*/  ISETP.GT.AND P1, PT, R3, 0xa8, PT ;  /* 0x000000a80300780c */ /* 0x000fc60003f24270 */
[----:B------:R1:W-:Y:S01]  /*d4a0*/  @P4 STG.E.U16 desc[UR54][R6.64+0x140], R34 ;  /* 0x0001402206004986 */ /* 0x0003e2000c101536 */
[----:B------:R-:W-:-:S03]  /*d4b0*/  ISETP.GT.AND P4, PT, R0, RZ, P0 ;  /* 0x000000ff0000720c */ /* 0x000fc60000784270 */
[----:B------:R1:W-:Y:S01]  /*d4c0*/  @P5 STG.E.U16 desc[UR54][R6.64+0x142], R35 ;  /* 0x0001422306005986 */ /* 0x0003e2000c101536 */
[----:B------:R-:W-:-:S09]  /*d4d0*/  ISETP.GT.AND P5, PT, R0, RZ, P1 ;  /* 0x000000ff0000720c */ /* 0x000fd20000fa4270 */
        /* <DEDUP_REMOVED lines=10> */
[----:B------:R1:W-:Y:S01]  /*d580*/  @P4 STG.E.U16 desc[UR54][R12.64+0x140], R24 ;  /* 0x000140180c004986 */ /* 0x0003e2000c101536 */
[C---:B------:R-:W-:Y:S02]  /*d590*/  ISETP.GT.AND P4, PT, R0.reuse, 0x80, P0 ;  /* 0x000000800000780c */ /* 0x040fe40000784270 */
[C---:B------:R-:W-:Y:S01]  /*d5a0*/  ISETP.GT.AND P0, PT, R0.reuse, 0x88, P0 ;  /* 0x000000880000780c */ /* 0x040fe20000704270 */
[----:B------:R1:W-:Y:S01]  /*d5b0*/  @P5 STG.E.U16 desc[UR54][R12.64+0x142], R25 ;  /* 0x000142190c005986 */ /* 0x0003e2000c101536 */
[C---:B------:R-:W-:Y:S02]  /*d5c0*/  ISETP.GT.AND P5, PT, R0.reuse, 0x80, P1 ;  /* 0x000000800000780c */ /* 0x040fe40000fa4270 */
[----:B------:R-:W-:Y:S01]  /*d5d0*/  ISETP.GT.AND P1, PT, R0, 0x88, P1 ;  /* 0x000000880000780c */ /* 0x000fe20000f24270 */
[----:B------:R1:W-:Y:S04]  /*d5e0*/  @P2 STG.E.U16 desc[UR54][R8.64+0x140], R26 ;  /* 0x0001401a08002986 */ /* 0x0003e8000c101536 */
[----:B------:R1:W-:Y:S04]  /*d5f0*/  @P3 STG.E.U16 desc[UR54][R8.64+0x142], R27 ;  /* 0x0001421b08003986 */ /* 0x0003e8000c101536 */
[----:B------:R1:W-:Y:S04]  /*d600*/  @P4 STG.E.U16 desc[UR54][R12.64+0x152], R29 ;  /* 0x0001521d0c004986 */ /* 0x0003e8000c101536 */
[----:B------:R1:W-:Y:S04]  /*d610*/  @P5 STG.E.U16 desc[UR54][R12.64+0x150], R28 ;  /* 0x0001501c0c005986 */ /* 0x0003e8000c101536 */
[----:B------:R1:W-:Y:S04]  /*d620*/  @P1 STG.E.U16 desc[UR54][R8.64+0x150], R30 ;  /* 0x0001501e08001986 */ /* 0x0003e8000c101536 */
[----:B------:R1:W-:Y:S02]  /*d630*/  @P0 STG.E.U16 desc[UR54][R8.64+0x152], R31 ;  /* 0x0001521f08000986 */ /* 0x0003e4000c101536 */
.L_x_383:
[----:B------:R-:W-:Y:S05]  /*d640*/  BSYNC B0 ;  /* 0x0000000000007941 */ /* 0x000fea0003800000 */
.L_x_35:
[----:B------:R-:W-:Y:S01]  /*d650*/  ULDC UR4, c[0x0][0xc] ;  /* 0x0000030000047ab9 */ /* 0x000fe20000000800 */
[----:B------:R-:W-:Y:S01]  /*d660*/  ULDC UR5, c[0x0][0x10] ;  /* 0x0000040000057ab9 */ /* 0x000fe20000000800 */
[----:B0-----:R-:W1:Y:S01]  /*d670*/  LDC R3, c[0x0][0x14] ;  /* 0x00000500ff037b82 */ /* 0x001e620000000800 */
[----:B------:R-:W-:Y:S01]  /*d680*/  UIMAD.WIDE.U32 UR4, UR4, UR5, URZ ;  /* 0x00000005040472a5 */ /* 0x000fe2000f8e003f */
[----:B------:R-:W-:Y:S01]  /*d690*/  IMAD.MOV.U32 R18, RZ, RZ, R22 ;  /* 0x000000ffff127224 */ /* 0x000fe200078e0016 */
[----:B------:R-:W-:-:S04]  /*d6a0*/  PRMT R0, RZ, 0x7610, R0 ;  /* 0x00007610ff007816 */ /* 0x000fc80000000000 */
[----:B-1----:R-:W-:-:S04]  /*d6b0*/  IMAD.WIDE.U32 R4, R3, UR4, R18 ;  /* 0x0000000403047c25 */ /* 0x002fc8000f8e0012 */
[----:B------:R-:W-:Y:S01]  /*d6c0*/  IMAD R3, R3, UR5, RZ ;  /* 0x0000000503037c24 */ /* 0x000fe2000f8e02ff */
[----:B------:R-:W-:Y:S01]  /*d6d0*/  ULDC.64 UR4, c[0x0][0x650] ;  /* 0x0001940000047ab9 */ /* 0x000fe20000000a00 */
[----:B------:R-:W-:Y:S01]  /*d6e0*/  IMAD.MOV.U32 R22, RZ, RZ, R4 ;  /* 0x000000ffff167224 */ /* 0x000fe200078e0004 */
[----:B------:R-:W-:Y:S01]  /*d6f0*/  ISETP.GE.U32.AND P0, PT, R4, UR4, PT ;  /* 0x0000000404007c0c */ /* 0x000fe2000bf06070 */
[----:B------:R-:W-:Y:S02]  /*d700*/  IMAD.IADD R19, R5, 0x1, R3 ;  /* 0x0000000105137824 */ /* 0x000fe400078e0203 */
[----:B------:R-:W-:Y:S02]  /*d710*/  IMAD.MOV.U32 R3, RZ, RZ, -0x1 ;  /* 0xffffffffff037424 */ /* 0x000fe400078e00ff */
[----:B------:R-:W-:Y:S01]  /*d720*/  IMAD.MOV.U32 R18, RZ, RZ, -0x1 ;  /* 0xffffffffff127424 */ /* 0x000fe200078e00ff */
[----:B------:R-:W-:Y:S02]  /*d730*/  ISETP.GE.U32.AND.EX P0, PT, R19, UR5, PT, P0 ;  /* 0x0000000513007c0c */ /* 0x000fe4000bf06100 */
[----:B------:R0:W-:Y:S11]  /*d740*/  STL [R1+0x4], R3 ;  /* 0x0000040301007387 */ /* 0x0001f60000100800 */
[----:B0-----:R-:W-:Y:S05]  /*d750*/  @P0 BRA `(.L_x_384) ;  /* 0x0000000400740947 */ /* 0x001fea0003800000 */
[----:B------:R-:W0:Y:S01]  /*d760*/  S2R R12, SR_CTAID.X ;  /* 0x00000000000c7919 */ /* 0x000e220000002500 */
[----:B---34-:R-:W1:Y:S01]  /*d770*/  LDC.64 R10, c[0x0][0x628] ;  /* 0x00018a00ff0a7b82 */ /* 0x018e620000000a00 */
[----:B------:R-:W-:Y:S01]  /*d780*/  ULDC UR4, c[0x0][0x150] ;  /* 0x0000540000047ab9 */ /* 0x000fe20000000800 */
[----:B------:R-:W-:Y:S01]  /*d790*/  IMAD.MOV.U32 R8, RZ, RZ, R22 ;  /* 0x000000ffff087224 */ /* 0x000fe200078e0016 */
[----:B------:R-:W3:Y:S01]  /*d7a0*/  S2R R20, SR_CTAID.Y ;  /* 0x0000000000147919 */ /* 0x000ee20000002600 */
[----:B------:R-:W-:-:S04]  /*d7b0*/  IMAD.MOV.U32 R9, RZ, RZ, R19 ;  /* 0x000000ffff097224 */ /* 0x000fc800078e0013 */
[----:B------:R-:W4:Y:S08]  /*d7c0*/  LDC R21, c[0x0][0x144] ;  /* 0x00005100ff157b82 */ /* 0x000f300000000800 */
[----:B------:R-:W2:Y:S08]  /*d7d0*/  LDC R0, c[0x0][0x630] ;  /* 0x00018c00ff007b82 */ /* 0x000eb00000000800 */
[----:B------:R-:W2:Y:S01]  /*d7e0*/  LDC.64 R14, c[0x0][0x620] ;  /* 0x00018800ff0e7b82 */ /* 0x000ea20000000a00 */
[----:B-1----:R-:W-:-:S04]  /*d7f0*/  ISETP.NE.U32.AND P0, PT, R10, RZ, PT ;  /* 0x000000ff0a00720c */ /* 0x002fc80003f05070 */
[----:B------:R-:W-:Y:S02]  /*d800*/  ISETP.NE.AND.EX P0, PT, R11, RZ, PT, P0 ;  /* 0x000000ff0b00720c */ /* 0x000fe40003f05300 */
[----:B0-----:R-:W-:-:S05]  /*d810*/  I2FP.F32.U32 R3, R12 ;  /* 0x0000000c00037245 */ /* 0x001fca0000201000 */
[----:B------:R-:W-:-:S04]  /*d820*/  FMUL R3, R3, UR4 ;  /* 0x0000000403037c20 */ /* 0x000fc80008400000 */
[----:B------:R0:W1:Y:S02]  /*d830*/  F2I.U32.TRUNC.NTZ R18, R3 ;  /* 0x0000000300127305 */ /* 0x000064000020f000 */
[----:B---34-:R-:W-:Y:S05]  /*d840*/  @!P0 BRA `(.L_x_385) ;  /* 0x0000000000288947 */ /* 0x018fea0003800000 */
[----:B0-----:R-:W0:Y:S02]  /*d850*/  LDC R3, c[0x0][0x634] ;  /* 0x00018d00ff037b82 */ /* 0x001e240000000800 */
        /* <DEDUP_REMOVED lines=9> */
.L_x_385:
[----:B------:R-:W3:Y:S01]  /*d8f0*/  LDC.64 R28, c[0x0][0x640] ;  /* 0x00019000ff1c7b82 */ /* 0x000ee20000000a00 */
[-CC-:B--2---:R-:W-:Y:S01]  /*d900*/  SHF.R.U64 R13, R8, R0.reuse, R9.reuse ;  /* 0x00000000080d7219 */ /* 0x184fe20000001209 */
[----:B-1----:R-:W-:Y:S01]  /*d910*/  IMAD.MOV R7, RZ, RZ, -R18 ;  /* 0x000000ffff077224 */ /* 0x002fe200078e0a12 */
[----:B------:R-:W-:Y:S01]  /*d920*/  SHF.R.U32.HI R0, RZ, R0, R9 ;  /* 0x00000000ff007219 */ /* 0x000fe20000011609 */
[----:B------:R-:W-:Y:S01]  /*d930*/  IMAD.MOV.U32 R18, RZ, RZ, R22 ;  /* 0x000000ffff127224 */ /* 0x000fe200078e0016 */
[----:B0-----:R-:W-:Y:S01]  /*d940*/  IADD3 R3, P0, RZ, -R13, RZ ;  /* 0x8000000dff037210 */ /* 0x001fe20007f1e0ff */
[----:B------:R-:W-:Y:S01]  /*d950*/  IMAD R24, R21, R7, R12 ;  /* 0x0000000715187224 */ /* 0x000fe200078e020c */
[----:B------:R-:W-:Y:S01]  /*d960*/  ULDC UR4, c[0x0][0x154] ;  /* 0x0000550000047ab9 */ /* 0x000fe20000000800 */
[----:B------:R-:W0:Y:S01]  /*d970*/  LDC R6, c[0x0][0x618] ;  /* 0x00018600ff067b82 */ /* 0x000e220000000800 */
[----:B------:R-:W-:Y:S02]  /*d980*/  IMAD.MOV.U32 R7, RZ, RZ, 0x1 ;  /* 0x00000001ff077424 */ /* 0x000fe400078e00ff */
[----:B------:R-:W-:-:S04]  /*d990*/  IMAD.X R5, RZ, RZ, ~R0, P0 ;  /* 0x000000ffff057224 */ /* 0x000fc800000e0e00 */
[-C--:B------:R-:W-:Y:S01]  /*d9a0*/  IMAD R0, R5, R14.reuse, RZ ;  /* 0x0000000e05007224 */ /* 0x080fe200078e02ff */
[----:B------:R-:W1:Y:S01]  /*d9b0*/  LDC R8, c[0x0][0x608] ;  /* 0x00018200ff087b82 */ /* 0x000e620000000800 */
[----:B------:R-:W-:-:S04]  /*d9c0*/  IMAD.WIDE.U32 R4, R3, R14, R18 ;  /* 0x0000000e03047225 */ /* 0x000fc800078e0012 */
[----:B------:R-:W-:Y:S01]  /*d9d0*/  IMAD R3, R3, R15, R0 ;  /* 0x0000000f03037224 */ /* 0x000fe200078e0200 */
[----:B------:R-:W-:Y:S02]  /*d9e0*/  I2FP.F32.U32 R0, R20 ;  /* 0x0000001400007245 */ /* 0x000fe40000201000 */
[----:B------:R-:W2:Y:S01]  /*d9f0*/  LDC R26, c[0x0][0x658] ;  /* 0x00019600ff1a7b82 */ /* 0x000ea20000000800 */
[----:B------:R-:W-:Y:S01]  /*da00*/  IMAD.IADD R3, R5, 0x1, R3 ;  /* 0x0000000105037824 */ /* 0x000fe200078e0203 */
[----:B---3--:R-:W-:Y:S01]  /*da10*/  ISETP.NE.U32.AND P0, PT, R28, RZ, PT ;  /* 0x000000ff1c00720c */ /* 0x008fe20003f05070 */
[----:B------:R-:W-:Y:S01]  /*da20*/  FMUL R0, R0, UR4 ;  /* 0x0000000400007c20 */ /* 0x000fe20008400000 */
[----:B------:R-:W-:Y:S02]  /*da30*/  IMAD.MOV.U32 R5, RZ, RZ, -0x1 ;  /* 0xffffffffff057424 */ /* 0x000fe400078e00ff */
[----:B------:R-:W-:Y:S01]  /*da40*/  ISETP.NE.AND.EX P0, PT, R29, RZ, PT, P0 ;  /* 0x000000ff1d00720c */ /* 0x000fe20003f05300 */
[----:B------:R3:W4:Y:S01]  /*da50*/  F2I.U32.TRUNC.NTZ R15, R0 ;  /* 0x00000000000f7305 */ /* 0x000722000020f000 */
[----:B------:R-:W3:Y:S01]  /*da60*/  LDC R21, c[0x0][0x148] ;  /* 0x00005200ff157b82 */ /* 0x000ee20000000800 */
[----:B0-----:R-:W-:-:S02]  /*da70*/  SHF.R.U64 R12, R4, R6, R3 ;  /* 0x00000006040c7219 */ /* 0x001fc40000001203 */
[----:B------:R-:W-:-:S05]  /*da80*/  SHF.R.U32.HI R3, RZ, R6, R3 ;  /* 0x00000006ff037219 */ /* 0x000fca0000011603 */
[----:B------:R-:W0:Y:S01]  /*da90*/  LDC R18, c[0x0][0x600] ;  /* 0x00018000ff127b82 */ /* 0x000e220000000800 */
[-CC-:B-1----:R-:W-:Y:S02]  /*daa0*/  SHF.R.U64 R10, R12, R8.reuse, R3.reuse ;  /* 0x000000080c0a7219 */ /* 0x182fe40000001203 */
[----:B------:R-:W-:-:S05]  /*dab0*/  SHF.R.U32.HI R3, RZ, R8, R3 ;  /* 0x00000008ff037219 */ /* 0x000fca0000011603 */
[----:B------:R-:W1:Y:S01]  /*dac0*/  LDC R25, c[0x0][0x648] ;  /* 0x00019200ff197b82 */ /* 0x000e620000000800 */
[-C--:B--2---:R-:W-:Y:S02]  /*dad0*/  SHF.L.U32 R4, R5, R26.reuse, RZ ;  /* 0x0000001a05047219 */ /* 0x084fe400000006ff */
[-CC-:B------:R-:W-:Y:S02]  /*dae0*/  SHF.R.U64 R14, R10, R26.reuse, R3.reuse ;  /* 0x0000001a0a0e7219 */ /* 0x180fe40000001203 */
[----:B------:R-:W-:Y:S02]  /*daf0*/  SHF.R.U32.HI R5, RZ, R26, R3 ;  /* 0x0000001aff057219 */ /* 0x000fe40000011603 */
[----:B------:R-:W-:Y:S01]  /*db00*/  LOP3.LUT R201, RZ, R4, RZ, 0x33, !PT ;  /* 0x00000004ffc97212 */ /* 0x000fe200078e33ff */
[----:B------:R-:W2:Y:S01]  /*db10*/  LDC R27, c[0x0][0x638] ;  /* 0x00018e00ff1b7b82 */ /* 0x000ea20000000800 */
[----:B------:R-:W-:Y:S01]  /*db20*/  SHF.L.U32 R26, R7, R26, RZ ;  /* 0x0000001a071a7219 */ /* 0x000fe200000006ff */
[----:B------:R-:W-:-:S06]  /*db30*/  IMAD.MOV.U32 R4, RZ, RZ, R14 ;  /* 0x000000ffff047224 */ /* 0x000fcc00078e000e */
[----:B------:R-:W0:Y:S01]  /*db40*/  LDC R30, c[0x0][0x610] ;  /* 0x00018400ff1e7b82 */ /* 0x000e220000000800 */
[----:B----4-:R-:W-:Y:S05]  /*db50*/  @!P0 BRA `(.L_x_386) ;  /* 0x0000000000288947 */ /* 0x010fea0003800000 */
        /* <DEDUP_REMOVED lines=10> */
.L_x_386:
[----:B------:R-:W4:Y:S01]  /*dc00*/  LDC R3, c[0x0][0x65c] ;  /* 0x00019700ff037b82 */ /* 0x000f220000000800 */
[----:B-1-3--:R-:W-:Y:S01]  /*dc10*/  SHF.R.U64 R0, R4, R25, R5 ;  /* 0x0000001904007219 */ /* 0x00afe20000001205 */
[----:B0-----:R-:W-:Y:S01]  /*dc20*/  VIADD R5, R18, 0xffffffff ;  /* 0xffffffff12057836 */ /* 0x001fe20000000000 */
[----:B------:R-:W-:Y:S01]  /*dc30*/  LOP3.LUT R201, R10, R201, RZ, 0xc0, !PT ;  /* 0x000000c90ac97212 */ /* 0x000fe200078ec0ff */
[----:B------:R-:W-:-:S03]  /*dc40*/  IMAD.MOV R15, RZ, RZ, -R15 ;  /* 0x000000ffff0f7224 */ /* 0x000fc600078e0a0f */
[----:B------:R-:W-:Y:S01]  /*dc50*/  LOP3.LUT R5, R12, R5, RZ, 0xc0, !PT ;  /* 0x000000050c057212 */ /* 0x000fe200078ec0ff */
[----:B------:R-:W-:Y:S01]  /*dc60*/  IMAD R201, R26, R0, R201 ;  /* 0x000000001ac97224 */ /* 0x000fe200078e02c9 */
[----:B----4-:R-:W-:Y:S01]  /*dc70*/  ISETP.NE.AND P0, PT, R3, 0x1, PT ;  /* 0x000000010300780c */ /* 0x010fe20003f05270 */
[----:B------:R-:W-:-:S04]  /*dc80*/  IMAD.MOV R3, RZ, RZ, -R0 ;  /* 0x000000ffff037224 */ /* 0x000fc800078e0a00 */
[----:B--2---:R-:W-:Y:S02]  /*dc90*/  IMAD R0, R3, R27, R14 ;  /* 0x0000001b03007224 */ /* 0x004fe400078e020e */
[----:B------:R-:W-:Y:S02]  /*dca0*/  IMAD.MOV.U32 R3, RZ, RZ, 0x1 ;  /* 0x00000001ff037424 */ /* 0x000fe400078e00ff */
[----:B------:R-:W-:Y:S02]  /*dcb0*/  IMAD R4, R0, R18, R5 ;  /* 0x0000001200047224 */ /* 0x000fe400078e0205 */
[----:B------:R-:W-:Y:S01]  /*dcc0*/  IMAD.MOV.U32 R18, RZ, RZ, R13 ;  /* 0x000000ffff127224 */ /* 0x000fe200078e000d */
[----:B------:R-:W-:Y:S01]  /*dcd0*/  PRMT R0, R3, 0x7610, R0 ;  /* 0x0000761003007816 */ /* 0x000fe20000000000 */
[----:B------:R-:W-:-:S04]  /*dce0*/  @P0 IMAD R24, R21, R15, R20 ;  /* 0x0000000f15180224 */ /* 0x000fc800078e0214 */
[----:B------:R-:W-:-:S05]  /*dcf0*/  IMAD R201, R201, R30, R24 ;  /* 0x0000001ec9c97224 */ /* 0x000fca00078e0218 */
[----:B------:R-:W-:Y:S02]  /*dd00*/  SEL R3, R4, R201, !P0 ;  /* 0x000000c904037207 */ /* 0x000fe40004000000 */
[----:B------:R-:W-:-:S03]  /*dd10*/  SEL R201, R201, R4, !P0 ;  /* 0x00000004c9c97207 */ /* 0x000fc60004000000 */
[----:B------:R0:W-:Y:S04]  /*dd20*/  STL [R1+0x4], R3 ;  /* 0x0000040301007387 */ /* 0x0001e80000100800 */
.L_x_384:
[----:B------:R1:W-:Y:S01]  /*dd30*/  STL [R1], R201 ;  /* 0x000000c901007387 */ /* 0x0003e20000100800 */
[----:B------:R-:W-:-:S13]  /*dd40*/  LOP3.LUT P0, RZ, R0, 0xff, RZ, 0xc0, !PT ;  /* 0x000000ff00ff7812 */ /* 0x000fda000780c0ff */
[----:B-1----:R-:W-:Y:S05]  /*dd50*/  @P0 BRA `(.L_x_387) ;  /* 0xffffff3400c00947 */ /* 0x002fea000383ffff */
[----:B------:R-:W-:Y:S05]  /*dd60*/  EXIT ;  /* 0x000000000000794d */ /* 0x000fea0003800000 */
.L_x_8:
[----:B0-----:R-:W-:Y:S01]  /*dd70*/  ULDC.64 UR4, c[0x0][0x650] ;  /* 0x0001940000047ab9 */ /* 0x001fe20000000a00 */
[----:B------:R-:W-:Y:S01]  /*dd80*/  PRMT R2, RZ, 0x7610, R2 ;  /* 0x00007610ff027816 */ /* 0x000fe20000000002 */
[----:B------:R-:W-:Y:S01]  /*dd90*/  IMAD.MOV.U32 R12, RZ, RZ, -0x1 ;  /* 0xffffffffff0c7424 */ /* 0x000fe200078e00ff */
[----:B------:R-:W-:Y:S01]  /*dda0*/  ISETP.GE.U32.AND P0, PT, R22, UR4, PT ;  /* 0x0000000416007c0c */ /* 0x000fe2000bf06070 */
[----:B------:R-:W-:Y:S02]  /*ddb0*/  IMAD.MOV.U32 R21, RZ, RZ, -0x1 ;  /* 0xffffffffff157424 */ /* 0x000fe400078e00ff */
[----:B------:R-:W-:Y:S01]  /*ddc0*/  IMAD.MOV.U32 R13, RZ, RZ, -0x1 ;  /* 0xffffffffff0d7424 */ /* 0x000fe200078e00ff */
[----:B------:R-:W-:-:S13]  /*ddd0*/  ISETP.GE.U32.AND.EX P0, PT, R19, UR5, PT, P0 ;  /* 0x0000000513007c0c */ /* 0x000fda000bf06100 */
[----:B------:R-:W-:Y:S05]  /*dde0*/  @P0 BRA `(.L_x_388) ;  /* 0x0000000400340947 */ /* 0x000fea0003800000 */
        /* <DEDUP_REMOVED lines=18> */
.L_x_389:
[----:B------:R-:W0:Y:S01]  /*df10*/  LDC.64 R28, c[0x0][0x640] ;  /* 0x00019000ff1c7b82 */ /* 0x000e220000000a00 */
[-CC-:B------:R-:W-:Y:S01]  /*df20*/  SHF.R.U64 R16, R12, R2.reuse, R13.reuse ;  /* 0x000000020c107219 */ /* 0x180fe2000000120d */
[----:B------:R-:W-:Y:S01]  /*df30*/  IMAD.MOV.U32 R18, RZ, RZ, R22 ;  /* 0x000000ffff127224 */ /* 0x000fe200078e0016 */
[----:B------:R-:W-:Y:S01]  /*df40*/  SHF.R.U32.HI R2, RZ, R2, R13 ;  /* 0x00000002ff027219 */ /* 0x000fe2000001160d */
[----:B------:R-:W-:Y:S01]  /*df50*/  IMAD.MOV.U32 R26, RZ, RZ, 0x1 ;  /* 0x00000001ff1a7424 */ /* 0x000fe200078e00ff */
[----:B------:R-:W-:-:S03]  /*df60*/  IADD3 R11, P0, RZ, -R16, RZ ;  /* 0x80000010ff0b7210 */ /* 0x000fc60007f1e0ff */
[----:B------:R-:W1:Y:S02]  /*df70*/  LDC R10, c[0x0][0x618] ;  /* 0x00018600ff0a7b82 */ /* 0x000e640000000800 */
[----:B------:R-:W-:-:S04]  /*df80*/  IMAD.X R9, RZ, RZ, ~R2, P0 ;  /* 0x000000ffff097224 */ /* 0x000fc800000e0e02 */
[-C--:B------:R-:W-:Y:S02]  /*df90*/  IMAD R2, R9, R24.reuse, RZ ;  /* 0x0000001809027224 */ /* 0x080fe400078e02ff */
[----:B------:R-:W2:Y:S01]  /*dfa0*/  LDC R12, c[0x0][0x608] ;  /* 0x00018200ff0c7b82 */ /* 0x000ea20000000800 */
[----:B------:R-:W-:-:S04]  /*dfb0*/  IMAD.WIDE.U32 R8, R11, R24, R18 ;  /* 0x000000180b087225 */ /* 0x000fc800078e0012 */
[----:B------:R-:W-:-:S03]  /*dfc0*/  IMAD R11, R11, R25, R2 ;  /* 0x000000190b0b7224 */ /* 0x000fc600078e0202 */
[----:B------:R-:W3:Y:S01]  /*dfd0*/  LDC R27, c[0x0][0x658] ;  /* 0x00019600ff1b7b82 */ /* 0x000ee20000000800 */
[----:B------:R-:W-:Y:S01]  /*dfe0*/  IMAD.IADD R9, R9, 0x1, R11 ;  /* 0x0000000109097824 */ /* 0x000fe200078e020b */
[----:B0-----:R-:W-:-:S04]  /*dff0*/  ISETP.NE.U32.AND P0, PT, R28, RZ, PT ;  /* 0x000000ff1c00720c */ /* 0x001fc80003f05070 */
[----:B------:R-:W-:Y:S02]  /*e000*/  ISETP.NE.AND.EX P0, PT, R29, RZ, PT, P0 ;  /* 0x000000ff1d00720c */ /* 0x000fe40003f05300 */
[----:B------:R-:W0:Y:S01]  /*e010*/  LDC R18, c[0x0][0x600] ;  /* 0x00018000ff127b82 */ /* 0x000e220000000800 */
[-CC-:B-1----:R-:W-:Y:S01]  /*e020*/  SHF.R.U64 R6, R8, R10.reuse, R9.reuse ;  /* 0x0000000a08067219 */ /* 0x182fe20000001209 */
[----:B------:R-:W-:Y:S01]  /*e030*/  IMAD.MOV.U32 R8, RZ, RZ, -0x1 ;  /* 0xffffffffff087424 */ /* 0x000fe200078e00ff */
[----:B------:R-:W-:-:S05]  /*e040*/  SHF.R.U32.HI R9, RZ, R10, R9 ;  /* 0x0000000aff097219 */ /* 0x000fca0000011609 */
[----:B------:R-:W1:Y:S01]  /*e050*/  LDC R20, c[0x0][0x648] ;  /* 0x00019200ff147b82 */ /* 0x000e620000000800 */
[-CC-:B--2---:R-:W-:Y:S02]  /*e060*/  SHF.R.U64 R21, R6, R12.reuse, R9.reuse ;  /* 0x0000000c06157219 */ /* 0x184fe40000001209 */
[----:B------:R-:W-:-:S05]  /*e070*/  SHF.R.U32.HI R2, RZ, R12, R9 ;  /* 0x0000000cff027219 */ /* 0x000fca0000011609 */
[----:B------:R-:W2:Y:S01]  /*e080*/  LDC R24, c[0x0][0x638] ;  /* 0x00018e00ff187b82 */ /* 0x000ea20000000800 */
[-C--:B---3--:R-:W-:Y:S02]  /*e090*/  SHF.L.U32 R8, R8, R27.reuse, RZ ;  /* 0x0000001b08087219 */ /* 0x088fe400000006ff */
[-CC-:B------:R-:W-:Y:S02]  /*e0a0*/  SHF.R.U64 R23, R21, R27.reuse, R2.reuse ;  /* 0x0000001b15177219 */ /* 0x180fe40000001202 */
[----:B------:R-:W-:Y:S02]  /*e0b0*/  LOP3.LUT R30, RZ, R8, RZ, 0x33, !PT ;  /* 0x00000008ff1e7212 */ /* 0x000fe400078e33ff */
[----:B------:R-:W-:Y:S01]  /*e0c0*/  SHF.R.U32.HI R9, RZ, R27, R2 ;  /* 0x0000001bff097219 */ /* 0x000fe20000011602 */
[----:B------:R-:W3:Y:S01]  /*e0d0*/  LDC R25, c[0x0][0x610] ;  /* 0x00018400ff197b82 */ /* 0x000ee20000000800 */
[----:B------:R-:W-:Y:S01]  /*e0e0*/  IMAD.MOV.U32 R8, RZ, RZ, R23 ;  /* 0x000000ffff087224 */ /* 0x000fe200078e0017 */
[----:B------:R-:W-:Y:S06]  /*e0f0*/  @!P0 BRA `(.L_x_390) ;  /* 0x0000000000288947 */ /* 0x000fec0003800000 */
        /* <DEDUP_REMOVED lines=10> */
.L_x_390:
[----:B------:R-:W4:Y:S01]  /*e1a0*/  LDC R2, c[0x0][0x65c] ;  /* 0x00019700ff027b82 */ /* 0x000f220000000800 */
[----:B-1----:R-:W-:Y:S01]  /*e1b0*/  SHF.R.U64 R5, R8, R20, R9 ;  /* 0x0000001408057219 */ /* 0x002fe20000001209 */
[----:B0-----:R-:W-:Y:S01]  /*e1c0*/  VIADD R9, R18, 0xffffffff ;  /* 0xffffffff12097836 */ /* 0x001fe20000000000 */
[----:B------:R-:W-:Y:S01]  /*e1d0*/  SHF.L.U32 R26, R26, R27, RZ ;  /* 0x0000001b1a1a7219 */ /* 0x000fe200000006ff */
[----:B------:R-:W-:Y:S02]  /*e1e0*/  IMAD.MOV.U32 R13, RZ, RZ, R16 ;  /* 0x000000ffff0d7224 */ /* 0x000fe400078e0010 */
[----:B------:R-:W-:Y:S01]  /*e1f0*/  IMAD.MOV R8, RZ, RZ, -R5 ;  /* 0x000000ffff087224 */ /* 0x000fe200078e0a05 */
[----:B----4-:R-:W-:Y:S02]  /*e200*/  ISETP.NE.AND P0, PT, R2, 0x1, PT ;  /* 0x000000010200780c */ /* 0x010fe40003f05270 */
[----:B------:R-:W-:-:S11]  /*e210*/  LOP3.LUT R2, R21, R30, RZ, 0xc0, !PT ;  /* 0x0000001e15027212 */ /* 0x000fd600078ec0ff */
[----:B------:R-:W-:Y:S02]  /*e220*/  @P0 IMAD R3, R7, R14, R4 ;  /* 0x0000000e07030224 */ /* 0x000fe400078e0204 */
[----:B------:R-:W-:Y:S01]  /*e230*/  IMAD R4, R26, R5, R2 ;  /* 0x000000051a047224 */ /* 0x000fe200078e0202 */
[----:B------:R-:W-:Y:S01]  /*e240*/  LOP3.LUT R5, R6, R9, RZ, 0xc0, !PT ;  /* 0x0000000906057212 */ /* 0x000fe200078ec0ff */
[----:B--2---:R-:W-:Y:S02]  /*e250*/  IMAD R2, R8, R24, R23 ;  /* 0x0000001808027224 */ /* 0x004fe400078e0217 */
[----:B---3--:R-:W-:Y:S02]  /*e260*/  IMAD R3, R4, R25, R3 ;  /* 0x0000001904037224 */ /* 0x008fe400078e0203 */
[----:B------:R-:W-:Y:S02]  /*e270*/  IMAD R12, R2, R18, R5 ;  /* 0x00000012020c7224 */ /* 0x000fe400078e0205 */
[----:B------:R-:W-:-:S03]  /*e280*/  IMAD.MOV.U32 R4, RZ, RZ, 0x1 ;  /* 0x00000001ff047424 */ /* 0x000fc600078e00ff */
[----:B------:R-:W-:Y:S02]  /*e290*/  SEL R21, R12, R3, !P0 ;  /* 0x000000030c157207 */ /* 0x000fe40004000000 */
[----:B------:R-:W-:Y:S02]  /*e2a0*/  PRMT R2, R4, 0x7610, R2 ;  /* 0x0000761004027816 */ /* 0x000fe40000000002 */
[----:B------:R-:W-:-:S07]  /*e2b0*/  SEL R12, R3, R12, !P0 ;  /* 0x0000000c030c7207 */ /* 0x000fce0004000000 */
.L_x_388:
[----:B------:R-:W-:-:S08]  /*e2c0*/  NOP ;  /* 0x0000000000007918 */ /* 0x000fd00000000000 */
[----:B------:R-:W0:-:S00]  /*e2d0*/  USETMAXREG.DEALLOC.CTAPOOL 0x28 ;  /* 0x00000028000079c8 */ /* 0x000e0000080e0500 */
[----:B0-----:R-:W-:-:S13]  /*e2e0*/  ISETP.NE.AND P0, PT, R0, RZ, PT ;  /* 0x000000ff0000720c */ /* 0x001fda0003f05270 */
[----:B------:R-:W-:Y:S05]  /*e2f0*/  @P0 EXIT ;  /* 0x000000000000094d */ /* 0x000fea0003800000 */
[----:B------:R-:W-:Y:S01]  /*e300*/  LOP3.LUT P0, RZ, R2, 0xff, RZ, 0xc0, !PT ;  /* 0x000000ff02ff7812 */ /* 0x000fe2000780c0ff */
[----:B------:R-:W-:Y:S02]  /*e310*/  IMAD.MOV.U32 R0, RZ, RZ, 0x1 ;  /* 0x00000001ff007424 */ /* 0x000fe400078e00ff */
[----:B------:R-:W-:-:S10]  /*e320*/  IMAD.MOV.U32 R10, RZ, RZ, RZ ;  /* 0x000000ffff0a7224 */ /* 0x000fd400078e00ff */
[----:B------:R-:W-:Y:S05]  /*e330*/  @!P0 BRA `(.L_x_391) ;  /* 0x0000000c00508947 */ /* 0x000fea0003800000 */
[----:B------:R-:W0:Y:S01]  /*e340*/  LDC R0, c[0x0][0x28c] ;  /* 0x0000a300ff007b82 */ /* 0x000e220000000800 */
[----:B------:R-:W1:Y:S01]  /*e350*/  S2R R8, SR_CgaCtaId ;  /* 0x0000000000087919 */ /* 0x000e620000008800 */
[----:B------:R-:W-:Y:S01]  /*e360*/  ULDC UR5, c[0x0][0x600] ;  /* 0x0001800000057ab9 */ /* 0x000fe20000000800 */
[----:B------:R-:W-:Y:S01]  /*e370*/  ULDC UR4, c[0x0][0xc] ;  /* 0x0000030000047ab9 */ /* 0x000fe20000000800 */
[----:B------:R-:W-:Y:S01]  /*e380*/  UIADD3 UR16, UR5, -0x1, URZ ;  /* 0xffffffff05107890 */ /* 0x000fe2000fffe03f */
[----:B------:R-:W-:Y:S01]  /*e390*/  BSSY B0, `(.L_x_391) ;  /* 0x00000ce000007945 */ /* 0x000fe20003800000 */
[----:B------:R-:W-:Y:S01]  /*e3a0*/  ULDC UR6, c[0x0][0x658] ;  /* 0x0001960000067ab9 */ /* 0x000fe20000000800 */
[----:B------:R-:W-:Y:S01]  /*e3b0*/  ULDC UR5, c[0x0][0x10] ;  /* 0x0000040000057ab9 */ /* 0x000fe20000000800 */
[----:B------:R-:W-:Y:S01]  /*e3c0*/  UMOV UR7, 0xffffffff ;  /* 0xffffffff00077882 */ /* 0x000fe20000000000 */
[----:B------:R-:W-:Y:S01]  /*e3d0*/  UMOV UR8, 0x1 ;  /* 0x0000000100087882 */ /* 0x000fe20000000000 */
[----:B------:R-:W-:Y:S01]  /*e3e0*/  UIMAD.WIDE.U32 UR4, UR4, UR5, URZ ;  /* 0x00000005040472a5 */ /* 0x000fe2000f8e003f */
[----:B------:R-:W-:Y:S01]  /*e3f0*/  IMAD.MOV.U32 R11, RZ, RZ, 0x1 ;  /* 0x00000001ff0b7424 */ /* 0x000fe200078e00ff */
[----:B------:R-:W-:Y:S01]  /*e400*/  USHF.L.U32 UR7, UR7, UR6, URZ ;  /* 0x0000000607077299 */ /* 0x000fe2000800063f */
[----:B------:R-:W-:Y:S01]  /*e410*/  LOP3.LUT R6, R17, 0x2, RZ, 0xfc, !PT ;  /* 0x0000000211067812 */ /* 0x000fe200078efcff */
[----:B------:R-:W-:Y:S01]  /*e420*/  USHF.L.U32 UR18, UR8, UR6, URZ ;  /* 0x0000000608127299 */ /* 0x000fe2000800063f */
[----:B------:R-:W-:Y:S01]  /*e430*/  IMAD.MOV.U32 R10, RZ, RZ, RZ ;  /* 0x000000ffff0a7224 */ /* 0x000fe200078e00ff */
[----:B------:R-:W-:Y:S01]  /*e440*/  ULOP3.LUT UR17, URZ, UR7, URZ, 0x33, !UPT ;  /* 0x000000073f117292 */ /* 0x000fe2000f8e333f */
[----:B------:R-:W-:Y:S01]  /*e450*/  ULDC UR6, c[0x0][0x14] ;  /* 0x0000050000067ab9 */ /* 0x000fe20000000800 */
[----:B------:R-:W-:Y:S01]  /*e460*/  ULDC.64 UR22, c[0x0][0x198] ;  /* 0x0000660000167ab9 */ /* 0x000fe20000000a00 */
[----:B------:R-:W-:-:S02]  /*e470*/  UIMAD.WIDE.U32 UR20, UR4, UR6, URZ ;  /* 0x00000006041472a5 */ /* 0x000fc4000f8e003f */
[----:B------:R-:W-:Y:S01]  /*e480*/  UIMAD UR13, UR5, UR6, URZ ;  /* 0x00000006050d72a4 */ /* 0x000fe2000f8e023f */
[----:B0-----:R-:W-:-:S03]  /*e490*/  VIADD R0, R0, 0xf ;  /* 0x0000000f00007836 */ /* 0x001fc60000000000 */
[----:B------:R-:W-:Y:S02]  /*e4a0*/  UIADD3 UR13, UR21, UR13, URZ ;  /* 0x0000000d150d7290 */ /* 0x000fe4000fffe03f */
[----:B------:R-:W-:-:S04]  /*e4b0*/  SHF.R.S32.HI R3, RZ, 0x1f, R0 ;  /* 0x0000001fff037819 */ /* 0x000fc80000011400 */
[----:B------:R-:W-:Y:S01]  /*e4c0*/  LEA.HI R3, R3, R0, RZ, 0x4 ;  /* 0x0000000003037211 */ /* 0x000fe200078f20ff */
[----:B------:R-:W-:Y:S01]  /*e4d0*/  IMAD.MOV.U32 R0, RZ, RZ, 0x1 ;  /* 0x00000001ff007424 */ /* 0x000fe200078e00ff */
[----:B-1----:R-:W-:Y:S02]  /*e4e0*/  LOP3.LUT R8, R8, 0x1, RZ, 0xc0, !PT ;  /* 0x0000000108087812 */ /* 0x002fe400078ec0ff */
[----:B------:R-:W-:-:S05]  /*e4f0*/  SHF.R.S32.HI R7, RZ, 0x4, R3 ;  /* 0x00000004ff077819 */ /* 0x000fca0000011403 */
[----:B------:R-:W-:-:S07]  /*e500*/  VIADD R9, R7, 0x1 ;  /* 0x0000000107097836 */ /* 0x000fce0000000000 */
.L_x_402:
[----:B------:R-:W-:-:S03]  /*e510*/  UMOV UR4, 0xffffffff ;  /* 0xffffffff00047882 */ /* 0x000fc60000000000 */
[----:B------:R-:W-:Y:S05]  /*e520*/  BRA.DIV UR4, `(.L_x_392) ;  /* 0x0000001604dc7947 */ /* 0x000fea000b800000 */
[----:B------:R-:W-:-:S13]  /*e530*/  ELECT P6, URZ, PT ;  /* 0x00000000003f782f */ /* 0x000fda00038c0000 */
.L_x_428:
[----:B------:R-:W0:Y:S01]  /*e540*/  LDC R2, c[0x0][0x28c] ;  /* 0x0000a300ff027b82 */ /* 0x000e220000000800 */
[----:B------:R-:W-:Y:S01]  /*e550*/  BSSY B1, `(.L_x_393) ;  /* 0x000003b000017945 */ /* 0x000fe20003800000 */
[----:B0-----:R-:W-:-:S13]  /*e560*/  ISETP.LT.OR P6, PT, R2, 0x1, !P6 ;  /* 0x000000010200780c */ /* 0x001fda00077c1670 */
[----:B------:R-:W-:Y:S05]  /*e570*/  @P6 BRA `(.L_x_394) ;  /* 0x0000000000e06947 */ /* 0x000fea0003800000 */
[----:B------:R-:W-:Y:S02]  /*e580*/  IMAD R21, R21, 0x2, R8 ;  /* 0x0000000215157824 */ /* 0x000fe400078e0208 */
[----:B------:R-:W-:Y:S02]  /*e590*/  IMAD R14, R12, 0xc0, RZ ;  /* 0x000000c00c0e7824 */ /* 0x000fe400078e02ff */
[----:B------:R-:W-:Y:S02]  /*e5a0*/  IMAD.MOV.U32 R18, RZ, RZ, RZ ;  /* 0x000000ffff127224 */ /* 0x000fe400078e00ff */
[----:B------:R-:W-:Y:S02]  /*e5b0*/  IMAD.MOV.U32 R2, RZ, RZ, R9 ;  /* 0x000000ffff027224 */ /* 0x000fe400078e0009 */
[----:B------:R-:W-:Y:S02]  /*e5c0*/  IMAD.MOV.U32 R3, RZ, RZ, R0 ;  /* 0x000000ffff037224 */ /* 0x000fe400078e0000 */
[----:B------:R-:W-:-:S02]  /*e5d0*/  IMAD.MOV.U32 R5, RZ, RZ, R10 ;  /* 0x000000ffff057224 */ /* 0x000fc400078e000a */
[----:B------:R-:W-:-:S07]  /*e5e0*/  IMAD R21, R21, 0x58, RZ ;  /* 0x0000005815157824 */ /* 0x000fce00078e02ff */
.L_x_397:
[----:B------:R-:W0:Y:S01]  /*e5f0*/  S2R R15, SR_CgaCtaId ;  /* 0x00000000000f7919 */ /* 0x000e220000008800 */
[----:B------:R-:W-:Y:S01]  /*e600*/  MOV R4, 0x400 ;  /* 0x0000040000047802 */ /* 0x000fe20000000f00 */
[----:B------:R-:W1:Y:S03]  /*e610*/  S2R R12, SR_TID.X ;  /* 0x00000000000c7919 */ /* 0x000e660000002100 */
[----:B0-----:R-:W-:Y:S02]  /*e620*/  LEA R16, R15, R4, 0x18 ;  /* 0x000000040f107211 */ /* 0x001fe400078ec0ff */
[----:B------:R-:W-:Y:S02]  /*e630*/  SHF.L.U32 R4, R3, 0x1f, RZ ;  /* 0x0000001f03047819 */ /* 0x000fe400000006ff */
[----:B-1----:R-:W-:Y:S01]  /*e640*/  LOP3.LUT P1, RZ, R12, 0x7f, RZ, 0xc0, !PT ;  /* 0x0000007f0cff7812 */ /* 0x002fe2000782c0ff */
[----:B------:R-:W-:-:S04]  /*e650*/  IMAD R15, R5, 0x8, R16 ;  /* 0x00000008050f7824 */ /* 0x000fc800078e0210 */
[----:B------:R-:W0:Y:S08]  /*e660*/  SYNCS.PHASECHK.TRANS64.TRYWAIT P0, [R15+URZ+0x98], R4 ;  /* 0x000098040f0075a7 */ /* 0x000e30000800017f */
[----:B------:R-:W1:Y:S01]  /*e670*/  @!P1 LDC R12, c[0x0][0x500] ;  /* 0x00014000ff0c9b82 */ /* 0x000e620000000800 */
[----:B0-----:R-:W-:Y:S05]  /*e680*/  @!P0 BRA `(.L_x_395) ;  /* 0x0000001400a48947 */ /* 0x001fea0003800000 */
.L_x_429:
[----:B0-----:R-:W-:Y:S01]  /*e690*/  PRMT R4, R6, 0x9910, RZ ;  /* 0x0000991006047816 */ /* 0x001fe200000000ff */
[----:B-1----:R0:W-:Y:S03]  /*e6a0*/  @!P1 SYNCS.ARRIVE.TRANS64 RZ, [R15+URZ], R12 ;  /* 0x0000000c0fff99a7 */ /* 0x0021e6000800003f */
[----:B------:R-:W-:-:S13]  /*e6b0*/  ISETP.NE.AND P0, PT, R4, 0x2, PT ;  /* 0x000000020400780c */ /* 0x000fda0003f05270 */
[----:B0-----:R-:W-:Y:S05]  /*e6c0*/  @P0 BRA `(.L_x_396) ;  /* 0x0000000000040947 */ /* 0x001fea0003800000 */
[----:B------:R-:W-:Y:S01]  /*e6d0*/  BPT.TRAP 0x1 ;  /* 0x000000040000795c */ /* 0x000fe20000300000 */
.L_x_396:
[----:B------:R-:W-:Y:S01]  /*e6e0*/  IMAD R4, R5, 0x2, R8 ;  /* 0x0000000205047824 */ /* 0x000fe200078e0208 */
[----:B------:R-:W-:Y:S01]  /*e6f0*/  R2UR UR9, R15 ;  /* 0x000000000f0972ca */ /* 0x000fe200000e0000 */
[--C-:B------:R-:W-:Y:S01]  /*e700*/  IMAD R12, R5, 0x1800, R16.reuse ;  /* 0x00001800050c7824 */ /* 0x100fe200078e0210 */
[----:B------:R-:W-:Y:S01]  /*e710*/  UIADD3 UR4, UP0, UR22, 0xf0, URZ ;  /* 0x000000f016047890 */ /* 0x000fe2000ff1e03f */
[----:B------:R-:W-:Y:S01]  /*e720*/  IMAD R4, R4, 0x580, RZ ;  /* 0x0000058004047824 */ /* 0x000fe200078e02ff */
[----:B------:R-:W-:Y:S01]  /*e730*/  R2UR UR11, R14 ;  /* 0x000000000e0b72ca */ /* 0x000fe200000e0000 */
[----:B------:R-:W-:Y:S01]  /*e740*/  VIADD R2, R2, 0xffffffff ;  /* 0xffffffff02027836 */ /* 0x000fe20000000000 */
[----:B------:R-:W-:Y:S01]  /*e750*/  R2UR UR5, R12 ;  /* 0x000000000c0572ca */ /* 0x000fe200000e0000 */
[----:B------:R-:W-:Y:S01]  /*e760*/  IMAD R4, R4, 0x2, R16 ;  /* 0x0000000204047824 */ /* 0x000fe200078e0210 */
[----:B------:R-:W-:Y:S01]  /*e770*/  R2UR UR10, R18 ;  /* 0x00000000120a72ca */ /* 0x000fe200000e0000 */
[----:B------:R-:W-:Y:S01]  /*e780*/  UIADD3 UR24, UP1, UR22, 0x1f0, URZ ;  /* 0x000001f016187890 */ /* 0x000fe2000ff3e03f */
[----:B------:R-:W-:Y:S01]  /*e790*/  R2UR UR12, R13 ;  /* 0x000000000d0c72ca */ /* 0x000fe200000e0000 */
[----:B------:R-:W-:Y:S01]  /*e7a0*/  VIADD R5, R5, 0x1 ;  /* 0x0000000105057836 */ /* 0x000fe20000000000 */
[----:B------:R-:W-:Y:S01]  /*e7b0*/  R2UR UR8, R4 ;  /* 0x00000000040872ca */ /* 0x000fe200000e0000 */
[----:B------:R-:W-:Y:S01]  /*e7c0*/  UIADD3.X UR25, URZ, UR23, URZ, UP1, !UPT ;  /* 0x000000173f197290 */ /* 0x000fe20008ffe43f */
[----:B------:R-:W-:Y:S01]  /*e7d0*/  R2UR UR19, R21 ;  /* 0x00000000151372ca */ /* 0x000fe200000e0000 */
[----:B------:R-:W-:Y:S01]  /*e7e0*/  UMOV UR6, 0x0 ;  /* 0x0000000000067882 */ /* 0x000fe20000000000 */
[----:B------:R-:W-:Y:S01]  /*e7f0*/  ISETP.GT.AND P1, PT, R2, 0x1, PT ;  /* 0x000000010200780c */ /* 0x000fe20003f24270 */
[----:B------:R-:W-:Y:S01]  /*e800*/  UMOV UR7, 0x10000000 ;  /* 0x1000000000077882 */ /* 0x000fe20000000000 */
[C---:B------:R-:W-:Y:S01]  /*e810*/  ISETP.NE.AND P0, PT, R5.reuse, 0x13, PT ;  /* 0x000000130500780c */ /* 0x040fe20003f05270 */
[----:B------:R-:W-:Y:S01]  /*e820*/  UIADD3 UR14, UR5, 0x200, URZ ;  /* 0x00000200050e7890 */ /* 0x000fe2000fffe03f */
[----:B------:R-:W-:Y:S01]  /*e830*/  VIADD R18, R18, 0x10 ;  /* 0x0000001012127836 */ /* 0x000fe20000000000 */
[----:B------:R-:W-:Y:S01]  /*e840*/  UIADD3.X UR5, URZ, UR23, URZ, UP0, !UPT ;  /* 0x000000173f057290 */ /* 0x000fe200087fe43f */
[----:B------:R-:W-:Y:S01]  /*e850*/  SEL R4, RZ, 0x1, P0 ;  /* 0x00000001ff047807 */ /* 0x000fe20000000000 */
[----:B------:R-:W-:Y:S01]  /*e860*/  UMOV UR26, 0x30000 ;  /* 0x00030000001a7882 */ /* 0x000fe20000000000 */
[----:B------:R-:W-:Y:S01]  /*e870*/  SEL R5, R5, RZ, P0 ;  /* 0x000000ff05057207 */ /* 0x000fe20000000000 */
[----:B------:R-:W-:Y:S01]  /*e880*/  UIADD3 UR15, UR8, 0x1ca00, URZ ;  /* 0x0001ca00080f7890 */ /* 0x000fe2000fffe03f */
[----:B------:R-:W-:-:S02]  /*e890*/  LOP3.LUT R3, R3, R4, RZ, 0x3c, !PT ;  /* 0x0000000403037212 */ /* 0x000fc400078e3cff */
[----:B------:R-:W-:Y:S02]  /*e8a0*/  UMOV UR8, UR14 ;  /* 0x0000000e00087c82 */ /* 0x000fe40008000000 */
[----:B------:R0:W-:Y:S02]  /*e8b0*/  UTMALDG.3D [UR8], [UR4], desc[UR6] ;  /* 0x00000608040075b4 */ /* 0x0001e40008011000 */
[----:B0-----:R-:W-:Y:S01]  /*e8c0*/  UMOV UR8, UR15 ;  /* 0x0000000f00087c82 */ /* 0x001fe20008000000 */
[----:B------:R-:W-:Y:S02]  /*e8d0*/  UMOV UR11, UR19 ;  /* 0x00000013000b7c82 */ /* 0x000fe40008000000 */
[----:B------:R0:W-:Y:S02]  /*e8e0*/  UTMALDG.3D.MULTICAST [UR8], [UR24], UR26, desc[UR6] ;  /* 0x00000608180073b4 */ /* 0x0001e4000801181a */
[----:B0-----:R-:W-:Y:S05]  /*e8f0*/  @P1 BRA `(.L_x_397) ;  /* 0xfffffffc003c1947 */ /* 0x001fea000383ffff */
.L_x_394:
[----:B------:R-:W-:Y:S05]  /*e900*/  BSYNC B1 ;  /* 0x0000000000017941 */ /* 0x000fea0003800000 */
.L_x_393:
[----:B------:R-:W-:Y:S01]  /*e910*/  LOP3.LUT P1, RZ, R11, 0xff, RZ, 0xc0, !PT ;  /* 0x000000ff0bff7812 */ /* 0x000fe2000782c0ff */
[C---:B------:R-:W-:Y:S01]  /*e920*/  IMAD.IADD R10, R7.reuse, 0x1, R10 ;  /* 0x00000001070a7824 */ /* 0x040fe200078e020a */
[----:B------:R-:W-:Y:S01]  /*e930*/  ULDC.64 UR4, c[0x0][0x650] ;  /* 0x0001940000047ab9 */ /* 0x000fe20000000a00 */
[C---:B------:R-:W-:Y:S01]  /*e940*/  ISETP.GE.U32.AND P2, PT, R7.reuse, 0x13, PT ;  /* 0x000000130700780c */ /* 0x040fe20003f46070 */
[----:B------:R-:W-:Y:S01]  /*e950*/  BSSY B1, `(.L_x_398) ;  /* 0x000006f000017945 */ /* 0x000fe20003800000 */
[C---:B------:R-:W-:Y:S01]  /*e960*/  IMAD.WIDE.U32 R2, R10.reuse, -0x50d79435, RZ ;  /* 0xaf286bcb0a027825 */ /* 0x040fe200078e00ff */
[C---:B------:R-:W-:Y:S02]  /*e970*/  ISETP.GT.U32.AND P0, PT, R10.reuse, 0x12, PT ;  /* 0x000000120a00780c */ /* 0x040fe40003f04070 */
[----:B------:R-:W-:Y:S01]  /*e980*/  PRMT R11, RZ, 0x7610, R11 ;  /* 0x00007610ff0b7816 */ /* 0x000fe2000000000b */
[----:B------:R-:W-:Y:S01]  /*e990*/  IMAD.IADD R2, R10, 0x1, -R3 ;  /* 0x000000010a027824 */ /* 0x000fe200078e0a03 */
[----:B------:R-:W-:Y:S01]  /*e9a0*/  ISETP.LT.U32.AND P0, PT, R7, 0x13, P0 ;  /* 0x000000130700780c */ /* 0x000fe20000701070 */
[----:B------:R-:W-:-:S02]  /*e9b0*/  IMAD.MOV.U32 R12, RZ, RZ, -0x1 ;  /* 0xffffffffff0c7424 */ /* 0x000fc400078e00ff */
[----:B------:R-:W0:Y:S01]  /*e9c0*/  @P1 S2R R5, SR_CgaCtaId ;  /* 0x0000000000051919 */ /* 0x000e220000008800 */
[----:B------:R-:W-:Y:S01]  /*e9d0*/  @P1 MOV R4, 0x400 ;  /* 0x0000040000041802 */ /* 0x000fe20000000f00 */
[----:B------:R-:W-:Y:S01]  /*e9e0*/  IMAD.MOV.U32 R21, RZ, RZ, -0x1 ;  /* 0xffffffffff157424 */ /* 0x000fe200078e00ff */
[----:B------:R-:W-:Y:S01]  /*e9f0*/  LEA.HI R2, R2, R3, RZ, 0x1f ;  /* 0x0000000302027211 */ /* 0x000fe200078ff8ff */
[----:B------:R-:W-:-:S03]  /*ea00*/  IMAD.MOV.U32 R13, RZ, RZ, -0x1 ;  /* 0xffffffffff0d7424 */ /* 0x000fc600078e00ff */
[--C-:B------:R-:W-:Y:S02]  /*ea10*/  SHF.R.U32.HI R3, RZ, 0x4, R2.reuse ;  /* 0x00000004ff037819 */ /* 0x100fe40000011602 */
[----:B------:R-:W-:-:S03]  /*ea20*/  PRMT R2, RZ, 0x7610, R2 ;  /* 0x00007610ff027816 */ /* 0x000fc60000000002 */
[----:B------:R-:W-:Y:S01]  /*ea30*/  IMAD R10, R3, -0x13, R10 ;  /* 0xffffffed030a7824 */ /* 0x000fe200078e020a */
[----:B0-----:R-:W-:Y:S02]  /*ea40*/  @P1 LEA R4, R5, R4, 0x18 ;  /* 0x0000000405041211 */ /* 0x001fe400078ec0ff */
[----:B------:R-:W-:Y:S02]  /*ea50*/  SEL R5, RZ, 0x1, !P0 ;  /* 0x00000001ff057807 */ /* 0x000fe40004000000 */
[----:B------:R-:W-:Y:S01]  /*ea60*/  IADD3 R22, P0, R22, UR20, RZ ;  /* 0x0000001416167c10 */ /* 0x000fe2000ff1e0ff */
[----:B------:R0:W-:Y:S01]  /*ea70*/  @P1 SYNCS.ARRIVE.TRANS64.A1T0 RZ, [R4+URZ+0x148], RZ ;  /* 0x000148ff04ff19a7 */ /* 0x0001e2000810003f */
[----:B------:R-:W-:Y:S02]  /*ea80*/  LOP3.LUT R0, R0, R5, RZ, 0x3c, !PT ;  /* 0x0000000500007212 */ /* 0x000fe400078e3cff */
[----:B------:R-:W-:Y:S02]  /*ea90*/  IADD3.X R19, R19, UR13, RZ, P0, !PT ;  /* 0x0000000d13137c10 */ /* 0x000fe400087fe4ff */
[----:B------:R-:W-:-:S02]  /*eaa0*/  ISETP.GE.U32.AND P0, PT, R22, UR4, PT ;  /* 0x0000000416007c0c */ /* 0x000fc4000bf06070 */
[----:B------:R-:W-:Y:S02]  /*eab0*/  @P2 LOP3.LUT R0, R0, 0x1, R3, 0x78, !PT ;  /* 0x0000000100002812 */ /* 0x000fe400078e7803 */
[----:B------:R-:W-:-:S13]  /*eac0*/  ISETP.GE.U32.AND.EX P0, PT, R19, UR5, PT, P0 ;  /* 0x0000000513007c0c */ /* 0x000fda000bf06100 */
[----:B0-----:R-:W-:Y:S05]  /*ead0*/  @P0 BRA `(.L_x_399) ;  /* 0x0000000400580947 */ /* 0x001fea0003800000 */
[----:B------:R-:W0:Y:S01]  /*eae0*/  S2R R14, SR_CTAID.X ;  /* 0x00000000000e7919 */ /* 0x000e220000002500 */
[----:B------:R-:W-:Y:S01]  /*eaf0*/  ULDC.64 UR4, c[0x0][0x628] ;  /* 0x00018a0000047ab9 */ /* 0x000fe20000000a00 */
[----:B------:R-:W1:Y:S01]  /*eb00*/  LDC R15, c[0x0][0x144] ;  /* 0x00005100ff0f7b82 */ /* 0x000e620000000800 */
[----:B------:R-:W-:Y:S01]  /*eb10*/  ISETP.NE.U32.AND P0, PT, RZ, UR4, PT ;  /* 0x00000004ff007c0c */ /* 0x000fe2000bf05070 */
[----:B------:R-:W2:Y:S01]  /*eb20*/  S2R R12, SR_CTAID.Y ;  /* 0x00000000000c7919 */ /* 0x000ea20000002600 */
[----:B------:R-:W-:Y:S01]  /*eb30*/  ULDC UR7, c[0x0][0x630] ;  /* 0x00018c0000077ab9 */ /* 0x000fe20000000800 */
[----:B------:R-:W-:Y:S01]  /*eb40*/  ULDC UR8, c[0x0][0x150] ;  /* 0x0000540000087ab9 */ /* 0x000fe20000000800 */
[----:B------:R-:W-:Y:S01]  /*eb50*/  ISETP.NE.AND.EX P0, PT, RZ, UR5, PT, P0 ;  /* 0x00000005ff007c0c */ /* 0x000fe2000bf05300 */
[----:B------:R-:W-:Y:S02]  /*eb60*/  IMAD.MOV.U32 R2, RZ, RZ, R22 ;  /* 0x000000ffff027224 */ /* 0x000fe400078e0016 */
[----:B------:R-:W-:Y:S01]  /*eb70*/  IMAD.MOV.U32 R3, RZ, RZ, R19 ;  /* 0x000000ffff037224 */ /* 0x000fe200078e0013 */
[----:B0-----:R-:W-:-:S09]  /*eb80*/  I2FP.F32.U32 R16, R14 ;  /* 0x0000000e00107245 */ /* 0x001fd20000201000 */
[----:B------:R-:W-:Y:S05]  /*eb90*/  @!P0 BRA `(.L_x_400) ;  /* 0x0000000000288947 */ /* 0x000fea0003800000 */
[----:B------:R-:W-:Y:S02]  /*eba0*/  ULDC UR6, c[0x0][0x634] ;  /* 0x00018d0000067ab9 */ /* 0x000fe40000000800 */
[----:B------:R-:W-:-:S05]  /*ebb0*/  IADD3 R3, P0, R22, UR6, RZ ;  /* 0x0000000616037c10 */ /* 0x000fca000ff1e0ff */
[----:B------:R-:W-:-:S04]  /*ebc0*/  IMAD.X R13, RZ, RZ, R19, P0 ;  /* 0x000000ffff0d7224 */ /* 0x000fc800000e0613 */
[----:B------:R-:W-:-:S04]  /*ebd0*/  IMAD.WIDE.U32 R4, R13, UR4, RZ ;  /* 0x000000040d047c25 */ /* 0x000fc8000f8e00ff */
[----:B------:R-:W-:-:S04]  /*ebe0*/  IMAD.WIDE.U32 R4, P0, R3, UR5, R4 ;  /* 0x0000000503047c25 */ /* 0x000fc8000f800004 */
[----:B------:R-:W-:-:S04]  /*ebf0*/  IMAD.WIDE.U32 R2, R3, UR4, RZ ;  /* 0x0000000403027c25 */ /* 0x000fc8000f8e00ff */
[----:B------:R-:W-:Y:S01]  /*ec00*/  IMAD.MOV.U32 R2, RZ, RZ, R5 ;  /* 0x000000ffff027224 */ /* 0x000fe200078e0005 */
[----:B------:R-:W-:Y:S01]  /*ec10*/  IADD3 RZ, P1, R3, R4, RZ ;  /* 0x0000000403ff7210 */ /* 0x000fe20007f3e0ff */
[----:B------:R-:W-:-:S04]  /*ec20*/  IMAD.X R3, RZ, RZ, RZ, P0 ;  /* 0x000000ffff037224 */ /* 0x000fc800000e06ff */
[----:B------:R-:W-:-:S08]  /*ec30*/  IMAD.WIDE.U32.X R2, R13, UR5, R2, P1 ;  /* 0x000000050d027c25 */ /* 0x000fd000088e0402 */
.L_x_400:
[----:B------:R-:W-:Y:S01]  /*ec40*/  FMUL R16, R16, UR8 ;  /* 0x0000000810107c20 */ /* 0x000fe20008400000 */
[--C-:B------:R-:W-:Y:S01]  /*ec50*/  SHF.R.U64 R13, R2, UR7, R3.reuse ;  /* 0x00000007020d7c19 */ /* 0x100fe20008001203 */
[----:B------:R-:W-:Y:S01]  /*ec60*/  ULDC.64 UR4, c[0x0][0x620] ;  /* 0x0001880000047ab9 */ /* 0x000fe20000000a00 */
[----:B------:R-:W-:Y:S01]  /*ec70*/  SHF.R.U32.HI R2, RZ, UR7, R3 ;  /* 0x00000007ff027c19 */ /* 0x000fe20008011603 */
[----:B------:R-:W-:Y:S01]  /*ec80*/  IMAD.MOV.U32 R3, RZ, RZ, R19 ;  /* 0x000000ffff037224 */ /* 0x000fe200078e0013 */
[----:B------:R-:W-:Y:S01]  /*ec90*/  IADD3 R21, P0, RZ, -R13, RZ ;  /* 0x8000000dff157210 */ /* 0x000fe20007f1e0ff */
[----:B------:R-:W0:Y:S01]  /*eca0*/  F2I.U32.TRUNC.NTZ R16, R16 ;  /* 0x0000001000107305 */ /* 0x000e22000020f000 */
[----:B------:R-:W-:-:S03]  /*ecb0*/  ULDC.64 UR6, c[0x0][0x640] ;  /* 0x0001900000067ab9 */ /* 0x000fc60000000a00 */
[----:B------:R-:W-:Y:S01]  /*ecc0*/  IMAD.X R2, RZ, RZ, ~R2, P0 ;  /* 0x000000ffff027224 */ /* 0x000fe200000e0e02 */
[----:B------:R-:W-:-:S03]  /*ecd0*/  ISETP.NE.U32.AND P0, PT, RZ, UR6, PT ;  /* 0x00000006ff007c0c */ /* 0x000fc6000bf05070 */
[----:B------:R-:W-:Y:S01]  /*ece0*/  IMAD R2, R2, UR4, RZ ;  /* 0x0000000402027c24 */ /* 0x000fe2000f8e02ff */
[----:B------:R-:W-:-:S03]  /*ecf0*/  ISETP.NE.AND.EX P0, PT, RZ, UR7, PT, P0 ;  /* 0x00000007ff007c0c */ /* 0x000fc6000bf05300 */
[C---:B------:R-:W-:Y:S01]  /*ed00*/  IMAD R5, R21.reuse, UR5, R2 ;  /* 0x0000000515057c24 */ /* 0x040fe2000f8e0202 */
[----:B------:R-:W-:Y:S01]  /*ed10*/  ULDC UR5, c[0x0][0x154] ;  /* 0x0000550000057ab9 */ /* 0x000fe20000000800 */
[----:B------:R-:W-:Y:S02]  /*ed20*/  IMAD.MOV.U32 R2, RZ, RZ, R22 ;  /* 0x000000ffff027224 */ /* 0x000fe400078e0016 */
[----:B0-----:R-:W-:Y:S02]  /*ed30*/  IMAD.MOV R4, RZ, RZ, -R16 ;  /* 0x000000ffff047224 */ /* 0x001fe400078e0a10 */
[----:B------:R-:W-:Y:S01]  /*ed40*/  IMAD.WIDE.U32 R2, R21, UR4, R2 ;  /* 0x0000000415027c25 */ /* 0x000fe2000f8e0002 */
[----:B------:R-:W-:-:S03]  /*ed50*/  ULDC UR4, c[0x0][0x618] ;  /* 0x0001860000047ab9 */ /* 0x000fc60000000800 */
[----:B-1----:R-:W-:Y:S01]  /*ed60*/  IMAD R14, R15, R4, R14 ;  /* 0x000000040f0e7224 */ /* 0x002fe200078e020e */
[----:B--2---:R-:W-:Y:S01]  /*ed70*/  I2FP.F32.U32 R4, R12 ;  /* 0x0000000c00047245 */ /* 0x004fe20000201000 */
[----:B------:R-:W-:Y:S01]  /*ed80*/  IMAD.IADD R3, R3, 0x1, R5 ;  /* 0x0000000103037824 */ /* 0x000fe200078e0205 */
[----:B------:R-:W0:Y:S03]  /*ed90*/  LDC R15, c[0x0][0x148] ;  /* 0x00005200ff0f7b82 */ /* 0x000e260000000800 */
[----:B------:R-:W-:Y:S01]  /*eda0*/  FMUL R4, R4, UR5 ;  /* 0x0000000504047c20 */ /* 0x000fe20008400000 */
[--C-:B------:R-:W-:Y:S02]  /*edb0*/  SHF.R.U64 R16, R2, UR4, R3.reuse ;  /* 0x0000000402107c19 */ /* 0x100fe40008001203 */
[----:B------:R-:W-:Y:S01]  /*edc0*/  SHF.R.U32.HI R3, RZ, UR4, R3 ;  /* 0x00000004ff037c19 */ /* 0x000fe20008011603 */
[----:B------:R-:W-:Y:S01]  /*edd0*/  ULDC UR4, c[0x0][0x608] ;  /* 0x0001820000047ab9 */ /* 0x000fe20000000800 */
[----:B------:R1:W2:Y:S02]  /*ede0*/  F2I.U32.TRUNC.NTZ R21, R4 ;  /* 0x0000000400157305 */ /* 0x0002a4000020f000 */
[----:B------:R-:W-:-:S02]  /*edf0*/  SHF.R.U64 R20, R16, UR4, R3 ;  /* 0x0000000410147c19 */ /* 0x000fc40008001203 */
[----:B------:R-:W-:Y:S01]  /*ee00*/  SHF.R.U32.HI R3, RZ, UR4, R3 ;  /* 0x00000004ff037c19 */ /* 0x000fe20008011603 */
[----:B------:R-:W-:-:S03]  /*ee10*/  ULDC UR4, c[0x0][0x658] ;  /* 0x0001960000047ab9 */ /* 0x000fc60000000800 */
[--C-:B------:R-:W-:Y:S02]  /*ee20*/  SHF.R.U64 R18, R20, UR4, R3.reuse ;  /* 0x0000000414127c19 */ /* 0x100fe40008001203 */
[----:B------:R-:W-:-:S03]  /*ee30*/  SHF.R.U32.HI R23, RZ, UR4, R3 ;  /* 0x00000004ff177c19 */ /* 0x000fc60008011603 */
[----:B------:R-:W-:Y:S02]  /*ee40*/  IMAD.MOV.U32 R2, RZ, RZ, R18 ;  /* 0x000000ffff027224 */ /* 0x000fe400078e0012 */
[----:B------:R-:W-:Y:S01]  /*ee50*/  IMAD.MOV.U32 R3, RZ, RZ, R23 ;  /* 0x000000ffff037224 */ /* 0x000fe200078e0017 */
[----:B-12---:R-:W-:Y:S06]  /*ee60*/  @!P0 BRA `(.L_x_401) ;  /* 0x0000000000288947 */ /* 0x006fec0003800000 */
        /* <DEDUP_REMOVED lines=10> */
.L_x_401:
[----:B------:R-:W1:Y:S01]  /*ef10*/  LDC R4, c[0x0][0x65c] ;  /* 0x00019700ff047b82 */ /* 0x000e620000000800 */
[----:B------:R-:W-:Y:S01]  /*ef20*/  ULDC UR4, c[0x0][0x648] ;  /* 0x0001920000047ab9 */ /* 0x000fe20000000800 */
[----:B------:R-:W-:Y:S01]  /*ef30*/  IMAD.MOV R21, RZ, RZ, -R21 ;  /* 0x000000ffff157224 */ /* 0x000fe200078e0a15 */
[----:B------:R-:W-:Y:S01]  /*ef40*/  SHF.R.U64 R3, R2, UR4, R3 ;  /* 0x0000000402037c19 */ /* 0x000fe20008001203 */
[----:B------:R-:W-:Y:S01]  /*ef50*/  ULDC UR4, c[0x0][0x638] ;  /* 0x00018e0000047ab9 */ /* 0x000fe20000000800 */
[----:B------:R-:W-:Y:S01]  /*ef60*/  LOP3.LUT R20, R20, UR17, RZ, 0xc0, !PT ;  /* 0x0000001114147c12 */ /* 0x000fe2000f8ec0ff */
[----:B------:R-:W-:Y:S01]  /*ef70*/  ULDC UR5, c[0x0][0x610] ;  /* 0x0001840000057ab9 */ /* 0x000fe20000000800 */
[----:B------:R-:W-:Y:S02]  /*ef80*/  IMAD.MOV.U32 R2, RZ, RZ, 0x1 ;  /* 0x00000001ff027424 */ /* 0x000fe400078e00ff */
[----:B------:R-:W-:Y:S02]  /*ef90*/  IMAD.MOV R5, RZ, RZ, -R3 ;  /* 0x000000ffff057224 */ /* 0x000fe400078e0a03 */
[----:B------:R-:W-:-:S02]  /*efa0*/  IMAD R3, R3, UR18, R20 ;  /* 0x0000001203037c24 */ /* 0x000fc4000f8e0214 */
[----:B------:R-:W-:Y:S01]  /*efb0*/  IMAD R18, R5, UR4, R18 ;  /* 0x0000000405127c24 */ /* 0x000fe2000f8e0212 */
[----:B------:R-:W-:Y:S01]  /*efc0*/  ULDC UR4, c[0x0][0x600] ;  /* 0x0001800000047ab9 */ /* 0x000fe20000000800 */
[----:B-1----:R-:W-:-:S13]  /*efd0*/  ISETP.NE.AND P0, PT, R4, 0x1, PT ;  /* 0x000000010400780c */ /* 0x002fda0003f05270 */
[----:B0-----:R-:W-:Y:S01]  /*efe0*/  @P0 IMAD R14, R15, R21, R12 ;  /* 0x000000150f0e0224 */ /* 0x001fe200078e020c */
[----:B------:R-:W-:-:S03]  /*eff0*/  LOP3.LUT R15, R16, UR16, RZ, 0xc0, !PT ;  /* 0x00000010100f7c12 */ /* 0x000fc6000f8ec0ff */
[----:B------:R-:W-:Y:S02]  /*f000*/  IMAD R14, R3, UR5, R14 ;  /* 0x00000005030e7c24 */ /* 0x000fe4000f8e020e */
[----:B------:R-:W-:-:S05]  /*f010*/  IMAD R3, R18, UR4, R15 ;  /* 0x0000000412037c24 */ /* 0x000fca000f8e020f */
[----:B------:R-:W-:Y:S02]  /*f020*/  SEL R21, R3, R14, !P0 ;  /* 0x0000000e03157207 */ /* 0x000fe40004000000 */
[----:B------:R-:W-:-:S07]  /*f030*/  SEL R12, R14, R3, !P0 ;  /* 0x000000030e0c7207 */ /* 0x000fce0004000000 */
.L_x_399:
[----:B------:R-:W-:Y:S05]  /*f040*/  BSYNC B1 ;  /* 0x0000000000017941 */ /* 0x000fea0003800000 */
.L_x_398:
[----:B------:R-:W-:-:S13]  /*f050*/  LOP3.LUT P0, RZ, R2, 0xff, RZ, 0xc0, !PT ;  /* 0x000000ff02ff7812 */ /* 0x000fda000780c0ff */
[----:B------:R-:W-:Y:S05]  /*f060*/  @P0 BRA `(.L_x_402) ;  /* 0xfffffff400280947 */ /* 0x000fea000383ffff */
[----:B------:R-:W-:Y:S05]  /*f070*/  BSYNC B0 ;  /* 0x0000000000007941 */ /* 0x000fea0003800000 */
.L_x_391:
[----:B------:R-:W-:-:S03]  /*f080*/  UMOV UR4, 0xffffffff ;  /* 0xffffffff00047882 */ /* 0x000fc60000000000 */
[----:B------:R-:W-:Y:S05]  /*f090*/  BRA.DIV UR4, `(.L_x_403) ;  /* 0x0000000e04347947 */ /* 0x000fea000b800000 */
[----:B------:R-:W-:-:S13]  /*f0a0*/  ELECT P6, URZ, PT ;  /* 0x00000000003f782f */ /* 0x000fda00038c0000 */
.L_x_432:
[----:B------:R-:W-:Y:S04]  /*f0b0*/  BSSY B0, `(.L_x_404) ;  /* 0x00000b2000007945 */ /* 0x000fe80003800000 */
[----:B------:R-:W-:Y:S05]  /*f0c0*/  @!P6 BRA `(.L_x_405) ;  /* 0x0000000800c0e947 */ /* 0x000fea0003800000 */
[----:B------:R-:W-:-:S04]  /*f0d0*/  LOP3.LUT R17, R17, 0x2, RZ, 0xfc, !PT ;  /* 0x0000000211117812 */ /* 0x000fc800078efcff */
[----:B------:R-:W-:-:S13]  /*f0e0*/  ISETP.NE.AND P0, PT, R17, 0x3, PT ;  /* 0x000000031100780c */ /* 0x000fda0003f05270 */
[----:B------:R-:W-:Y:S05]  /*f0f0*/  @!P0 BRA `(.L_x_406) ;  /* 0x0000000000048947 */ /* 0x000fea0003800000 */
[----:B------:R-:W-:Y:S01]  /*f100*/  BPT.TRAP 0x1 ;  /* 0x000000040000795c */ /* 0x000fe20000300000 */
.L_x_406:
[----:B------:R-:W0:Y:S01]  /*f110*/  S2R R3, SR_CgaCtaId ;  /* 0x0000000000037919 */ /* 0x000e220000008800 */
[----:B------:R-:W-:-:S04]  /*f120*/  MOV R2, 0x400 ;  /* 0x0000040000027802 */ /* 0x000fc80000000f00 */
[----:B0-----:R-:W-:Y:S02]  /*f130*/  LEA R3, R3, R2, 0x18 ;  /* 0x0000000203037211 */ /* 0x001fe400078ec0ff */
[----:B------:R-:W-:-:S03]  /*f140*/  SHF.L.U32 R2, R0, 0x1f, RZ ;  /* 0x0000001f00027819 */ /* 0x000fc600000006ff */
[----:B------:R-:W-:-:S04]  /*f150*/  VIADD R3, R3, 0x98 ;  /* 0x0000009803037836 */ /* 0x000fc80000000000 */
[C---:B------:R-:W-:Y:S02]  /*f160*/  IMAD R7, R10.reuse, 0x8, R3 ;  /* 0x000000080a077824 */ /* 0x040fe400078e0203 */
[----:B------:R-:W-:Y:S02]  /*f170*/  VIADD R10, R10, 0x1 ;  /* 0x000000010a0a7836 */ /* 0x000fe40000000000 */
[----:B------:R-:W0:Y:S03]  /*f180*/  SYNCS.PHASECHK.TRANS64.TRYWAIT P0, [R7+URZ], R2 ;  /* 0x00000002070075a7 */ /* 0x000e26000800017f */
[----:B------:R-:W-:-:S04]  /*f190*/  ISETP.NE.AND P1, PT, R10, 0x13, PT ;  /* 0x000000130a00780c */ /* 0x000fc80003f25270 */
[----:B------:R-:W-:Y:S02]  /*f1a0*/  SEL R5, RZ, 0x1, P1 ;  /* 0x00000001ff057807 */ /* 0x000fe40000800000 */
[----:B------:R-:W-:Y:S02]  /*f1b0*/  SEL R10, R10, RZ, P1 ;  /* 0x000000ff0a0a7207 */ /* 0x000fe40000800000 */
[----:B------:R-:W-:-:S03]  /*f1c0*/  LOP3.LUT R5, R0, R5, RZ, 0x3c, !PT ;  /* 0x0000000500057212 */ /* 0x000fc600078e3cff */
[----:B------:R-:W-:Y:S01]  /*f1d0*/  IMAD R9, R10, 0x8, R3 ;  /* 0x000000080a097824 */ /* 0x000fe200078e0203 */
[----:B------:R-:W-:Y:S01]  /*f1e0*/  SHF.L.U32 R4, R5, 0x1f, RZ ;  /* 0x0000001f05047819 */ /* 0x000fe200000006ff */
[----:B0-----:R-:W-:Y:S06]  /*f1f0*/  @!P0 BRA `(.L_x_407) ;  /* 0x0000000800fc8947 */ /* 0x001fec0003800000 */
.L_x_433:
[----:B------:R-:W1:Y:S01]  /*f200*/  SYNCS.PHASECHK.TRANS64.TRYWAIT P0, [R9+URZ], R4 ;  /* 0x00000004090075a7 */ /* 0x000e62000800017f */
[----:B------:R-:W-:-:S05]  /*f210*/  VIADD R0, R10, 0x1 ;  /* 0x000000010a007836 */ /* 0x000fca0000000000 */
[----:B------:R-:W-:-:S04]  /*f220*/  ISETP.NE.AND P1, PT, R0, 0x13, PT ;  /* 0x000000130000780c */ /* 0x000fc80003f25270 */
[----:B0-----:R-:W-:Y:S02]  /*f230*/  SEL R2, RZ, 0x1, P1 ;  /* 0x00000001ff027807 */ /* 0x001fe40000800000 */
[----:B------:R-:W-:Y:S02]  /*f240*/  SEL R0, R0, RZ, P1 ;  /* 0x000000ff00007207 */ /* 0x000fe40000800000 */
[----:B------:R-:W-:-:S03]  /*f250*/  LOP3.LUT R7, R5, R2, RZ, 0x3c, !PT ;  /* 0x0000000205077212 */ /* 0x000fc600078e3cff */
[----:B------:R-:W-:Y:S01]  /*f260*/  IMAD R6, R0, 0x8, R3 ;  /* 0x0000000800067824 */ /* 0x000fe200078e0203 */
[----:B------:R-:W-:Y:S01]  /*f270*/  SHF.L.U32 R5, R7, 0x1f, RZ ;  /* 0x0000001f07057819 */ /* 0x000fe200000006ff */
[----:B-1----:R-:W-:Y:S06]  /*f280*/  @!P0 BRA `(.L_x_408) ;  /* 0x0000000800ec8947 */ /* 0x002fec0003800000 */
.L_x_434:
[----:B------:R-:W1:Y:S01]  /*f290*/  SYNCS.PHASECHK.TRANS64.TRYWAIT P0, [R6+URZ], R5 ;  /* 0x00000005060075a7 */ /* 0x000e62000800017f */
[----:B------:R-:W-:-:S05]  /*f2a0*/  VIADD R0, R0, 0x1 ;  /* 0x0000000100007836 */ /* 0x000fca0000000000 */
[----:B------:R-:W-:-:S04]  /*f2b0*/  ISETP.NE.AND P1, PT, R0, 0x13, PT ;  /* 0x000000130000780c */ /* 0x000fc80003f25270 */
[----:B------:R-:W-:Y:S02]  /*f2c0*/  SEL R2, RZ, 0x1, P1 ;  /* 0x00000001ff027807 */ /* 0x000fe40000800000 */
[----:B------:R-:W-:Y:S02]  /*f2d0*/  SEL R0, R0, RZ, P1 ;  /* 0x000000ff00007207 */ /* 0x000fe40000800000 */
[----:B------:R-:W-:-:S03]  /*f2e0*/  LOP3.LUT R7, R7, R2, RZ, 0x3c, !PT ;  /* 0x0000000207077212 */ /* 0x000fc600078e3cff */
[----:B0-----:R-:W-:Y:S01]  /*f2f0*/  IMAD R9, R0, 0x8, R3 ;  /* 0x0000000800097824 */ /* 0x001fe200078e0203 */
[----:B------:R-:W-:Y:S01]  /*f300*/  SHF.L.U32 R4, R7, 0x1f, RZ ;  /* 0x0000001f07047819 */ /* 0x000fe200000006ff */
[----:B-1----:R-:W-:Y:S06]  /*f310*/  @!P0 BRA `(.L_x_409) ;  /* 0x0000000800dc8947 */ /* 0x002fec0003800000 */
.L_x_435:
        /* <DEDUP_REMOVED lines=9> */
.L_x_436:
        /* <DEDUP_REMOVED lines=9> */
.L_x_437:
        /* <DEDUP_REMOVED lines=9> */
.L_x_438:
        /* <DEDUP_REMOVED lines=9> */
.L_x_439:
        /* <DEDUP_REMOVED lines=9> */
.L_x_440:
        /* <DEDUP_REMOVED lines=9> */
.L_x_441:
        /* <DEDUP_REMOVED lines=9> */
.L_x_442:
        /* <DEDUP_REMOVED lines=9> */
.L_x_443:
        /* <DEDUP_REMOVED lines=9> */
.L_x_444:
        /* <DEDUP_REMOVED lines=9> */
.L_x_445:
        /* <DEDUP_REMOVED lines=9> */
.L_x_446:
        /* <DEDUP_REMOVED lines=9> */
.L_x_447:
        /* <DEDUP_REMOVED lines=9> */
.L_x_448:
        /* <DEDUP_REMOVED lines=9> */
.L_x_449:
[----:B------:R-:W1:Y:S01]  /*fb00*/  SYNCS.PHASECHK.TRANS64.TRYWAIT P0, [R9+URZ], R4 ;  /* 0x00000004090075a7 */ /* 0x000e62000800017f */
[----:B------:R-:W-:-:S05]  /*fb10*/  VIADD R0, R0, 0x1 ;  /* 0x0000000100007836 */ /* 0x000fca0000000000 */
[----:B------:R-:W-:-:S04]  /*fb20*/  ISETP.NE.AND P1, PT, R0, 0x13, PT ;  /* 0x000000130000780c */ /* 0x000fc80003f25270 */
[----:B------:R-:W-:Y:S02]  /*fb30*/  SEL R2, RZ, 0x1, P1 ;  /* 0x00000001ff027807 */ /* 0x000fe40000800000 */
[----:B------:R-:W-:Y:S02]  /*fb40*/  SEL R0, R0, RZ, P1 ;  /* 0x000000ff00007207 */ /* 0x000fe40000800000 */
[----:B------:R-:W-:Y:S01]  /*fb50*/  LOP3.LUT R2, R7, R2, RZ, 0x3c, !PT ;  /* 0x0000000207027212 */ /* 0x000fe200078e3cff */
[----:B-1----:R-:W-:Y:S06]  /*fb60*/  @!P0 BRA `(.L_x_424) ;  /* 0x0000000400f48947 */ /* 0x002fec0003800000 */
.L_x_450:
[----:B------:R-:W-:Y:S01]  /*fb70*/  IMAD R3, R0, 0x8, R3 ;  /* 0x0000000800037824 */ /* 0x000fe200078e0203 */
[----:B------:R-:W-:-:S07]  /*fb80*/  SHF.L.U32 R0, R2, 0x1f, RZ ;  /* 0x0000001f02007819 */ /* 0x000fce00000006ff */
.L_x_425:
[----:B--2---:R2:W3:Y:S02]  /*fb90*/  SYNCS.PHASECHK.TRANS64.TRYWAIT P0, [R3+URZ], R0 ;  /* 0x00000000030075a7 */ /* 0x0044e4000800017f */
[----:B---3--:R-:W-:Y:S05]  /*fba0*/  @!P0 NANOSLEEP.SYNCS 0x989680 ;  /* 0x009896800000895d */ /* 0x008fea0003900000 */
[----:B------:R-:W3:Y:S02]  /*fbb0*/  @!P0 SYNCS.PHASECHK.TRANS64 P0, [R3+URZ], R0 ;  /* 0x00000000030085a7 */ /* 0x000ee4000800007f */
[----:B---3--:R-:W-:Y:S05]  /*fbc0*/  @!P0 BRA `(.L_x_425) ;  /* 0xfffffffc00f08947 */ /* 0x008fea000383ffff */
.L_x_405:
[----:B------:R-:W-:Y:S05]  /*fbd0*/  BSYNC B0 ;  /* 0x0000000000007941 */ /* 0x000fea0003800000 */
.L_x_404:
[----:B------:R-:W-:Y:S05]  /*fbe0*/  EXIT ;  /* 0x000000000000794d */ /* 0x000fea0003800000 */
.L_x_22:
[----:B---3--:R3:W4:Y:S02]  /*fbf0*/  SYNCS.PHASECHK.TRANS64.TRYWAIT P1, [R3+URZ], R0 ;  /* 0x00000000030075a7 */ /* 0x008724000802017f */
[----:B----4-:R-:W-:Y:S05]  /*fc00*/  @!P1 NANOSLEEP.SYNCS 0x989680 ;  /* 0x009896800000995d */ /* 0x010fea0003900000 */
[----:B------:R-:W4:Y:S02]  /*fc10*/  @!P1 SYNCS.PHASECHK.TRANS64 P1, [R3+URZ], R0 ;  /* 0x00000000030095a7 */ /* 0x000f24000802007f */
[----:B----4-:R-:W-:Y:S05]  /*fc20*/  @!P1 BRA `(.L_x_22) ;  /* 0xfffffffc00f09947 */ /* 0x010fea000383ffff */
[----:B------:R-:W-:Y:S05]  /*fc30*/  BRA `(.L_x_21) ;  /* 0xffffff1800c47947 */ /* 0x000fea000383ffff */
.L_x_27:
[----:B--2---:R-:W-:-:S04]  /*fc40*/  IMAD.U32 R6, RZ, RZ, UR4 ;  /* 0x00000004ff067e24 */ /* 0x004fc8000f8e00ff */
[----:B------:R2:W3:Y:S03]  /*fc50*/  SYNCS.PHASECHK.TRANS64.TRYWAIT P1, [R6+URZ], R5 ;  /* 0x00000005060075a7 */ /* 0x0004e6000802017f */
[----:B---3--:R-:W-:Y:S05]  /*fc60*/  @!P1 NANOSLEEP.SYNCS 0x989680 ;  /* 0x009896800000995d */ /* 0x008fea0003900000 */
[----:B------:R-:W3:Y:S02]  /*fc70*/  @!P1 SYNCS.PHASECHK.TRANS64 P1, [R6+URZ], R5 ;  /* 0x00000005060095a7 */ /* 0x000ee4000802007f */
[----:B---3--:R-:W-:Y:S05]  /*fc80*/  @!P1 BRA `(.L_x_27) ;  /* 0xfffffffc00ec9947 */ /* 0x008fea000383ffff */
[----:B------:R-:W-:Y:S05]  /*fc90*/  BRA `(.L_x_26) ;  /* 0xffffff24003c7947 */ /* 0x000fea000383ffff */
.L_x_392:
[----:B------:R-:W-:Y:S01]  /*fca0*/  BSSY B1, `(.L_x_426) ;  /* 0x0000006000017945 */ /* 0x000fe20003800000 */
[----:B------:R-:W-:-:S07]  /*fcb0*/  IMAD.MOV.U32 R15, RZ, RZ, -0x1 ;  /* 0xffffffffff0f7424 */ /* 0x000fce00078e00ff */
[----:B------:R-:W-:Y:S05]  /*fcc0*/  WARPSYNC.COLLECTIVE R15, `(.L_x_427) ;  /* 0x000000000f0c7348 */ /* 0x000fea0003c00000 */
[----:B------:R-:W-:Y:S02]  /*fcd0*/  ELECT P6, UR62, PT ;  /* 0x00000000003e782f */ /* 0x000fe400038c0000 */
[----:B------:R-:W-:Y:S01]  /*fce0*/  MOV R14, UR62 ;  /* 0x0000003e000e7c02 */ /* 0x000fe20008000f00 */
[----:B------:R-:W-:Y:S10]  /*fcf0*/  ENDCOLLECTIVE ;  /* 0x000000000000791b */ /* 0x000ff40003800000 */
.L_x_427:
[----:B------:R-:W-:Y:S05]  /*fd00*/  BSYNC B1 ;  /* 0x0000000000017941 */ /* 0x000fea0003800000 */
.L_x_426:
[----:B------:R-:W-:Y:S05]  /*fd10*/  BRA `(.L_x_428) ;  /* 0xffffffe800087947 */ /* 0x000fea000383ffff */
.L_x_395:
[----:B0-----:R0:W2:Y:S02]  /*fd20*/  SYNCS.PHASECHK.TRANS64.TRYWAIT P0, [R15+URZ+0x98], R4 ;  /* 0x000098040f0075a7 */ /* 0x0010a4000800017f */
[----:B--2---:R-:W-:Y:S05]  /*fd30*/  @!P0 NANOSLEEP.SYNCS 0x989680 ;  /* 0x009896800000895d */ /* 0x004fea0003900000 */
[----:B------:R-:W2:Y:S02]  /*fd40*/  @!P0 SYNCS.PHASECHK.TRANS64 P0, [R15+URZ+0x98], R4 ;  /* 0x000098040f0085a7 */ /* 0x000ea4000800007f */
[----:B--2---:R-:W-:Y:S05]  /*fd50*/  @!P0 BRA `(.L_x_395) ;  /* 0xfffffffc00f08947 */ /* 0x004fea000383ffff */
[----:B------:R-:W-:Y:S05]  /*fd60*/  BRA `(.L_x_429) ;  /* 0xffffffe800487947 */ /* 0x000fea000383ffff */
.L_x_403:
[----:B------:R-:W-:Y:S01]  /*fd70*/  BSSY B0, `(.L_x_430) ;  /* 0x0000006000007945 */ /* 0x000fe20003800000 */
[----:B------:R-:W-:-:S07]  /*fd80*/  IMAD.MOV.U32 R15, RZ, RZ, -0x1 ;  /* 0xffffffffff0f7424 */ /* 0x000fce00078e00ff */
[----:B------:R-:W-:Y:S05]  /*fd90*/  WARPSYNC.COLLECTIVE R15, `(.L_x_431) ;  /* 0x000000000f0c7348 */ /* 0x000fea0003c00000 */
[----:B------:R-:W-:Y:S02]  /*fda0*/  ELECT P6, UR62, PT ;  /* 0x00000000003e782f */ /* 0x000fe400038c0000 */
[----:B------:R-:W-:Y:S01]  /*fdb0*/  MOV R14, UR62 ;  /* 0x0000003e000e7c02 */ /* 0x000fe20008000f00 */
[----:B------:R-:W-:Y:S10]  /*fdc0*/  ENDCOLLECTIVE ;  /* 0x000000000000791b */ /* 0x000ff40003800000 */
.L_x_431:
[----:B------:R-:W-:Y:S05]  /*fdd0*/  BSYNC B0 ;  /* 0x0000000000007941 */ /* 0x000fea0003800000 */
.L_x_430:
[----:B------:R-:W-:Y:S05]  /*fde0*/  BRA `(.L_x_432) ;  /* 0xfffffff000b07947 */ /* 0x000fea000383ffff */
.L_x_407:
[----:B0-----:R0:W1:Y:S02]  /*fdf0*/  SYNCS.PHASECHK.TRANS64.TRYWAIT P0, [R7+URZ], R2 ;  /* 0x00000002070075a7 */ /* 0x001064000800017f */
[----:B-1----:R-:W-:Y:S05]  /*fe00*/  @!P0 NANOSLEEP.SYNCS 0x989680 ;  /* 0x009896800000895d */ /* 0x002fea0003900000 */
[----:B------:R-:W1:Y:S02]  /*fe10*/  @!P0 SYNCS.PHASECHK.TRANS64 P0, [R7+URZ], R2 ;  /* 0x00000002070085a7 */ /* 0x000e64000800007f */
[----:B-1----:R-:W-:Y:S05]  /*fe20*/  @!P0 BRA `(.L_x_407) ;  /* 0xfffffffc00f08947 */ /* 0x002fea000383ffff */
[----:B------:R-:W-:Y:S05]  /*fe30*/  BRA `(.L_x_433) ;  /* 0xfffffff000f07947 */ /* 0x000fea000383ffff */
.L_x_408:
[----:B0-----:R0:W1:Y:S02]  /*fe40*/  SYNCS.PHASECHK.TRANS64.TRYWAIT P0, [R9+URZ], R4 ;  /* 0x00000004090075a7 */ /* 0x001064000800017f */
[----:B-1----:R-:W-:Y:S05]  /*fe50*/  @!P0 NANOSLEEP.SYNCS 0x989680 ;  /* 0x009896800000895d */ /* 0x002fea0003900000 */
[----:B------:R-:W1:Y:S02]  /*fe60*/  @!P0 SYNCS.PHASECHK.TRANS64 P0, [R9+URZ], R4 ;  /* 0x00000004090085a7 */ /* 0x000e64000800007f */
[----:B-1----:R-:W-:Y:S05]  /*fe70*/  @!P0 BRA `(.L_x_408) ;  /* 0xfffffffc00f08947 */ /* 0x002fea000383ffff */
[----:B------:R-:W-:Y:S05]  /*fe80*/  BRA `(.L_x_434) ;  /* 0xfffffff400007947 */ /* 0x000fea000383ffff */
.L_x_409:
[----:B0-----:R0:W1:Y:S02]  /*fe90*/  SYNCS.PHASECHK.TRANS64.TRYWAIT P0, [R6+URZ], R5 ;  /* 0x00000005060075a7 */ /* 0x001064000800017f */
[----:B-1----:R-:W-:Y:S05]  /*fea0*/  @!P0 NANOSLEEP.SYNCS 0x989680 ;  /* 0x009896800000895d */ /* 0x002fea0003900000 */
[----:B------:R-:W1:Y:S02]  /*feb0*/  @!P0 SYNCS.PHASECHK.TRANS64 P0, [R6+URZ], R5 ;  /* 0x00000005060085a7 */ /* 0x000e64000800007f */
[----:B-1----:R-:W-:Y:S05]  /*fec0*/  @!P0 BRA `(.L_x_409) ;  /* 0xfffffffc00f08947 */ /* 0x002fea000383ffff */
[----:B------:R-:W-:Y:S05]  /*fed0*/  BRA `(.L_x_435) ;  /* 0xfffffff400107947 */ /* 0x000fea000383ffff */
.L_x_410:
[----:B0-----:R0:W1:Y:S02]  /*fee0*/  SYNCS.PHASECHK.TRANS64.TRYWAIT P0, [R9+URZ], R4 ;  /* 0x00000004090075a7 */ /* 0x001064000800017f */
[----:B-1----:R-:W-:Y:S05]  /*fef0*/  @!P0 NANOSLEEP.SYNCS 0x989680 ;  /* 0x009896800000895d */ /* 0x002fea0003900000 */
[----:B------:R-:W1:Y:S02]  /*ff00*/  @!P0 SYNCS.PHASECHK.TRANS64 P0, [R9+URZ], R4 ;  /* 0x00000004090085a7 */ /* 0x000e64000800007f */
[----:B-1----:R-:W-:Y:S05]  /*ff10*/  @!P0 BRA `(.L_x_410) ;  /* 0xfffffffc00f08947 */ /* 0x002fea000383ffff */
[----:B------:R-:W-:Y:S05]  /*ff20*/  BRA `(.L_x_436) ;  /* 0xfffffff400207947 */ /* 0x000fea000383ffff */
.L_x_411:
[----:B0-----:R0:W1:Y:S02]  /*ff30*/  SYNCS.PHASECHK.TRANS64.TRYWAIT P0, [R6+URZ], R5 ;  /* 0x00000005060075a7 */ /* 0x001064000800017f */
[----:B-1----:R-:W-:Y:S05]  /*ff40*/  @!P0 NANOSLEEP.SYNCS 0x989680 ;  /* 0x009896800000895d */ /* 0x002fea0003900000 */
[----:B------:R-:W1:Y:S02]  /*ff50*/  @!P0 SYNCS.PHASECHK.TRANS64 P0, [R6+URZ], R5 ;  /* 0x00000005060085a7 */ /* 0x000e64000800007f */
[----:B-1----:R-:W-:Y:S05]  /*ff60*/  @!P0 BRA `(.L_x_411) ;  /* 0xfffffffc00f08947 */ /* 0x002fea000383ffff */
[----:B------:R-:W-:Y:S05]  /*ff70*/  BRA `(.L_x_437) ;  /* 0xfffffff400307947 */ /* 0x000fea000383ffff */
.L_x_412:
[----:B0-----:R0:W1:Y:S02]  /*ff80*/  SYNCS.PHASECHK.TRANS64.TRYWAIT P0, [R9+URZ], R4 ;  /* 0x00000004090075a7 */ /* 0x001064000800017f */
[----:B-1----:R-:W-:Y:S05]  /*ff90*/  @!P0 NANOSLEEP.SYNCS 0x989680 ;  /* 0x009896800000895d */ /* 0x002fea0003900000 */
[----:B------:R-:W1:Y:S02]  /*ffa0*/  @!P0 SYNCS.PHASECHK.TRANS64 P0, [R9+URZ], R4 ;  /* 0x00000004090085a7 */ /* 0x000e64000800007f */
[----:B-1----:R-:W-:Y:S05]  /*ffb0*/  @!P0 BRA `(.L_x_412) ;  /* 0xfffffffc00f08947 */ /* 0x002fea000383ffff */
[----:B------:R-:W-:Y:S05]  /*ffc0*/  BRA `(.L_x_438) ;  /* 0xfffffff400407947 */ /* 0x000fea000383ffff */
.L_x_413:
[----:B0-----:R0:W1:Y:S02]  /*ffd0*/  SYNCS.PHASECHK.TRANS64.TRYWAIT P0, [R6+URZ], R5 ;  /* 0x00000005060075a7 */ /* 0x001064000800017f */
[----:B-1----:R-:W-:Y:S05]  /*ffe0*/  @!P0 NANOSLEEP.SYNCS 0x989680 ;  /* 0x009896800000895d */ /* 0x002fea0003900000 */
[----:B------:R-:W1:Y:S02]  /*fff0*/  @!P0 SYNCS.PHASECHK.TRANS64 P0, [R6+URZ], R5 ;  /* 0x00000005060085a7 */ /* 0x000e64000800007f */
[----:B-1----:R-:W-:Y:S05]  /*10000*/  @!P0 BRA `(.L_x_413) ;  /* 0xfffffffc00f08947 */ /* 0x002fea000383ffff */
[----:B------:R-:W-:Y:S05]  /*10010*/  BRA `(.L_x_439) ;  /* 0xfffffff400507947 */ /* 0x000fea000383ffff */
.L_x_414:
[----:B0-----:R0:W1:Y:S02]  /*10020*/  SYNCS.PHASECHK.TRANS64.TRYWAIT P0, [R9+URZ], R4 ;  /* 0x00000004090075a7 */ /* 0x001064000800017f */
[----:B-1----:R-:W-:Y:S05]  /*10030*/  @!P0 NANOSLEEP.SYNCS 0x989680 ;  /* 0x009896800000895d */ /* 0x002fea0003900000 */
[----:B------:R-:W1:Y:S02]  /*10040*/  @!P0 SYNCS.PHASECHK.TRANS64 P0, [R9+URZ], R4 ;  /* 0x00000004090085a7 */ /* 0x000e64000800007f */
[----:B-1----:R-:W-:Y:S05]  /*10050*/  @!P0 BRA `(.L_x_414) ;  /* 0xfffffffc00f08947 */ /* 0x002fea000383ffff */
[----:B------:R-:W-:Y:S05]  /*10060*/  BRA `(.L_x_440) ;  /* 0xfffffff400607947 */ /* 0x000fea000383ffff */
.L_x_415:
[----:B0-----:R0:W1:Y:S02]  /*10070*/  SYNCS.PHASECHK.TRANS64.TRYWAIT P0, [R6+URZ], R5 ;  /* 0x00000005060075a7 */ /* 0x001064000800017f */
[----:B-1----:R-:W-:Y:S05]  /*10080*/  @!P0 NANOSLEEP.SYNCS 0x989680 ;  /* 0x009896800000895d */ /* 0x002fea0003900000 */
[----:B------:R-:W1:Y:S02]  /*10090*/  @!P0 SYNCS.PHASECHK.TRANS64 P0, [R6+URZ], R5 ;  /* 0x00000005060085a7 */ /* 0x000e64000800007f */
[----:B-1----:R-:W-:Y:S05]  /*100a0*/  @!P0 BRA `(.L_x_415) ;  /* 0xfffffffc00f08947 */ /* 0x002fea000383ffff */
[----:B------:R-:W-:Y:S05]  /*100b0*/  BRA `(.L_x_441) ;  /* 0xfffffff400707947 */ /* 0x000fea000383ffff */
.L_x_416:
[----:B0-----:R0:W1:Y:S02]  /*100c0*/  SYNCS.PHASECHK.TRANS64.TRYWAIT P0, [R9+URZ], R4 ;  /* 0x00000004090075a7 */ /* 0x001064000800017f */
[----:B-1----:R-:W-:Y:S05]  /*100d0*/  @!P0 NANOSLEEP.SYNCS 0x989680 ;  /* 0x009896800000895d */ /* 0x002fea0003900000 */
[----:B------:R-:W1:Y:S02]  /*100e0*/  @!P0 SYNCS.PHASECHK.TRANS64 P0, [R9+URZ], R4 ;  /* 0x00000004090085a7 */ /* 0x000e64000800007f */
[----:B-1----:R-:W-:Y:S05]  /*100f0*/  @!P0 BRA `(.L_x_416) ;  /* 0xfffffffc00f08947 */ /* 0x002fea000383ffff */
[----:B------:R-:W-:Y:S05]  /*10100*/  BRA `(.L_x_442) ;  /* 0xfffffff400807947 */ /* 0x000fea000383ffff */
.L_x_417:
[----:B0-----:R0:W1:Y:S02]  /*10110*/  SYNCS.PHASECHK.TRANS64.TRYWAIT P0, [R6+URZ], R5 ;  /* 0x00000005060075a7 */ /* 0x001064000800017f */
[----:B-1----:R-:W-:Y:S05]  /*10120*/  @!P0 NANOSLEEP.SYNCS 0x989680 ;  /* 0x009896800000895d */ /* 0x002fea0003900000 */
[----:B------:R-:W1:Y:S02]  /*10130*/  @!P0 SYNCS.PHASECHK.TRANS64 P0, [R6+URZ], R5 ;  /* 0x00000005060085a7 */ /* 0x000e64000800007f */
[----:B-1----:R-:W-:Y:S05]  /*10140*/  @!P0 BRA `(.L_x_417) ;  /* 0xfffffffc00f08947 */ /* 0x002fea000383ffff */
[----:B------:R-:W-:Y:S05]  /*10150*/  BRA `(.L_x_443) ;  /* 0xfffffff400907947 */ /* 0x000fea000383ffff */
.L_x_418:
[----:B0-----:R0:W1:Y:S02]  /*10160*/  SYNCS.PHASECHK.TRANS64.TRYWAIT P0, [R9+URZ], R4 ;  /* 0x00000004090075a7 */ /* 0x001064000800017f */
[----:B-1----:R-:W-:Y:S05]  /*10170*/  @!P0 NANOSLEEP.SYNCS 0x989680 ;  /* 0x009896800000895d */ /* 0x002fea0003900000 */
[----:B------:R-:W1:Y:S02]  /*10180*/  @!P0 SYNCS.PHASECHK.TRANS64 P0, [R9+URZ], R4 ;  /* 0x00000004090085a7 */ /* 0x000e64000800007f */
[----:B-1----:R-:W-:Y:S05]  /*10190*/  @!P0 BRA `(.L_x_418) ;  /* 0xfffffffc00f08947 */ /* 0x002fea000383ffff */
[----:B------:R-:W-:Y:S05]  /*101a0*/  BRA `(.L_x_444) ;  /* 0xfffffff400a07947 */ /* 0x000fea000383ffff */
.L_x_419:
[----:B0-----:R0:W1:Y:S02]  /*101b0*/  SYNCS.PHASECHK.TRANS64.TRYWAIT P0, [R6+URZ], R5 ;  /* 0x00000005060075a7 */ /* 0x001064000800017f */
[----:B-1----:R-:W-:Y:S05]  /*101c0*/  @!P0 NANOSLEEP.SYNCS 0x989680 ;  /* 0x009896800000895d */ /* 0x002fea0003900000 */
[----:B------:R-:W1:Y:S02]  /*101d0*/  @!P0 SYNCS.PHASECHK.TRANS64 P0, [R6+URZ], R5 ;  /* 0x00000005060085a7 */ /* 0x000e64000800007f */
[----:B-1----:R-:W-:Y:S05]  /*101e0*/  @!P0 BRA `(.L_x_419) ;  /* 0xfffffffc00f08947 */ /* 0x002fea000383ffff */
[----:B------:R-:W-:Y:S05]  /*101f0*/  BRA `(.L_x_445) ;  /* 0xfffffff400b07947 */ /* 0x000fea000383ffff */
.L_x_420:
[----:B0-----:R0:W1:Y:S02]  /*10200*/  SYNCS.PHASECHK.TRANS64.TRYWAIT P0, [R9+URZ], R4 ;  /* 0x00000004090075a7 */ /* 0x001064000800017f */
[----:B-1----:R-:W-:Y:S05]  /*10210*/  @!P0 NANOSLEEP.SYNCS 0x989680 ;  /* 0x009896800000895d */ /* 0x002fea0003900000 */
[----:B------:R-:W1:Y:S02]  /*10220*/  @!P0 SYNCS.PHASECHK.TRANS64 P0, [R9+URZ], R4 ;  /* 0x00000004090085a7 */ /* 0x000e64000800007f */
[----:B-1----:R-:W-:Y:S05]  /*10230*/  @!P0 BRA `(.L_x_420) ;  /* 0xfffffffc00f08947 */ /* 0x002fea000383ffff */
[----:B------:R-:W-:Y:S05]  /*10240*/  BRA `(.L_x_446) ;  /* 0xfffffff400c07947 */ /* 0x000fea000383ffff */
.L_x_421:
[----:B0-----:R0:W1:Y:S02]  /*10250*/  SYNCS.PHASECHK.TRANS64.TRYWAIT P0, [R6+URZ], R5 ;  /* 0x00000005060075a7 */ /* 0x001064000800017f */
[----:B-1----:R-:W-:Y:S05]  /*10260*/  @!P0 NANOSLEEP.SYNCS 0x989680 ;  /* 0x009896800000895d */ /* 0x002fea0003900000 */
[----:B------:R-:W1:Y:S02]  /*10270*/  @!P0 SYNCS.PHASECHK.TRANS64 P0, [R6+URZ], R5 ;  /* 0x00000005060085a7 */ /* 0x000e64000800007f */
[----:B-1----:R-:W-:Y:S05]  /*10280*/  @!P0 BRA `(.L_x_421) ;  /* 0xfffffffc00f08947 */ /* 0x002fea000383ffff */
[----:B------:R-:W-:Y:S05]  /*10290*/  BRA `(.L_x_447) ;  /* 0xfffffff400d07947 */ /* 0x000fea000383ffff */
.L_x_422:
[----:B0-----:R0:W1:Y:S02]  /*102a0*/  SYNCS.PHASECHK.TRANS64.TRYWAIT P0, [R9+URZ], R4 ;  /* 0x00000004090075a7 */ /* 0x001064000800017f */
[----:B-1----:R-:W-:Y:S05]  /*102b0*/  @!P0 NANOSLEEP.SYNCS 0x989680 ;  /* 0x009896800000895d */ /* 0x002fea0003900000 */
[----:B------:R-:W1:Y:S02]  /*102c0*/  @!P0 SYNCS.PHASECHK.TRANS64 P0, [R9+URZ], R4 ;  /* 0x00000004090085a7 */ /* 0x000e64000800007f */
[----:B-1----:R-:W-:Y:S05]  /*102d0*/  @!P0 BRA `(.L_x_422) ;  /* 0xfffffffc00f08947 */ /* 0x002fea000383ffff */
[----:B------:R-:W-:Y:S05]  /*102e0*/  BRA `(.L_x_448) ;  /* 0xfffffff400e07947 */ /* 0x000fea000383ffff */
.L_x_423:
[----:B0-----:R0:W1:Y:S02]  /*102f0*/  SYNCS.PHASECHK.TRANS64.TRYWAIT P0, [R6+URZ], R5 ;  /* 0x00000005060075a7 */ /* 0x001064000800017f */
[----:B-1----:R-:W-:Y:S05]  /*10300*/  @!P0 NANOSLEEP.SYNCS 0x989680 ;  /* 0x009896800000895d */ /* 0x002fea0003900000 */
[----:B------:R-:W1:Y:S02]  /*10310*/  @!P0 SYNCS.PHASECHK.TRANS64 P0, [R6+URZ], R5 ;  /* 0x00000005060085a7 */ /* 0x000e64000800007f */
[----:B-1----:R-:W-:Y:S05]  /*10320*/  @!P0 BRA `(.L_x_423) ;  /* 0xfffffffc00f08947 */ /* 0x002fea000383ffff */
[----:B------:R-:W-:Y:S05]  /*10330*/  BRA `(.L_x_449) ;  /* 0xfffffff400f07947 */ /* 0x000fea000383ffff */
.L_x_424:
[----:B-1----:R1:W2:Y:S02]  /*10340*/  SYNCS.PHASECHK.TRANS64.TRYWAIT P0, [R9+URZ], R4 ;  /* 0x00000004090075a7 */ /* 0x0022a4000800017f */
[----:B--2---:R-:W-:Y:S05]  /*10350*/  @!P0 NANOSLEEP.SYNCS 0x989680 ;  /* 0x009896800000895d */ /* 0x004fea0003900000 */
[----:B------:R-:W2:Y:S02]  /*10360*/  @!P0 SYNCS.PHASECHK.TRANS64 P0, [R9+URZ], R4 ;  /* 0x00000004090085a7 */ /* 0x000ea4000800007f */
[----:B--2---:R-:W-:Y:S05]  /*10370*/  @!P0 BRA `(.L_x_424) ;  /* 0xfffffffc00f08947 */ /* 0x004fea000383ffff */
[----:B------:R-:W-:Y:S05]  /*10380*/  BRA `(.L_x_450) ;  /* 0xfffffff400f87947 */ /* 0x000fea000383ffff */
.L_x_451:
[----:B------:R-:W-:-:S00]  /*10390*/  BRA `(.L_x_451) ;  /* 0xfffffffc00fc7947 */ /* 0x000fc0000383ffff */
[----:B------:R-:W-:-:S00]  /*103a0*/  NOP ;  /* 0x0000000000007918 */ /* 0x000fc00000000000 */
        /* <DEDUP_REMOVED lines=13> */
.L_x_452:


//--------------------- .nv.global.init           --------------------------
	.section	.nv.global.init,"aw",@progbits
.nv.global.init:
	.type		$str$22,@object
	.size		$str$22,($str$23 - $str$22)
$str$22:
        /*0000*/ 	.byte	0x6b, 0x5f, 0x74, 0x69, 0x6c, 0x65, 0x5f, 0x63, 0x6f, 0x75, 0x6e, 0x74, 0x20, 0x3e, 0x3d, 0x20
        /*0010*/ 	.byte	0x31, 0x00
	.type		$str$23,@object
	.size		$str$23,(__unnamed_1 - $str$23)
$str$23:
        /*0012*/ 	.byte	0x2f, 0x74, 0x6d, 0x70, 0x2f, 0x63, 0x75, 0x74, 0x6c, 0x61, 0x73, 0x73, 0x5f, 0x73, 0x77, 0x65
        /*0022*/ 	.byte	0x65, 0x70, 0x5f, 0x73, 0x72, 0x63, 0x2f, 0x69, 0x6e, 0x63, 0x6c, 0x75, 0x64, 0x65, 0x2f, 0x63
        /*0032*/ 	.byte	0x75, 0x74, 0x6c, 0x61, 0x73, 0x73, 0x2f, 0x67, 0x65, 0x6d, 0x6d, 0x2f, 0x63, 0x6f, 0x6c, 0x6c
        /*0042*/ 	.byte	0x65, 0x63, 0x74, 0x69, 0x76, 0x65, 0x2f, 0x73, 0x6d, 0x39, 0x30, 0x5f, 0x6d, 0x6d, 0x61, 0x5f
        /*0052*/ 	.byte	0x74, 0x6d, 0x61, 0x5f, 0x67, 0x6d, 0x6d, 0x61, 0x5f, 0x73, 0x73, 0x5f, 0x77, 0x61, 0x72, 0x70
        /*0062*/ 	.byte	0x73, 0x70, 0x65, 0x63, 0x69, 0x61, 0x6c, 0x69, 0x7a, 0x65, 0x64, 0x2e, 0x68, 0x70, 0x70, 0x00
	.type		__unnamed_1,@object
	.size		__unnamed_1,(.L_0 - __unnamed_1)
__unnamed_1:
        /*0072*/ 	.byte	0x76, 0x6f, 0x69, 0x64, 0x20, 0x63, 0x75, 0x74, 0x6c, 0x61, 0x73, 0x73, 0x3a, 0x3a, 0x67, 0x65
        /* <DEDUP_REMOVED lines=181> */
        /*0bd2*/ 	.byte	0x00
.L_0:


//--------------------- .nv.shared._ZN7cutlass13device_kernelINS_4gemm6kernel13GemmUniversalIN4cute5tupleIJiiiiEEENS1_10collective13CollectiveMmaINS1_34MainloopSm90TmaGmmaWarpSpecializedILi19ENS5_IJNS4_1CILi2EEENSA_ILi1EEESC_EEENS1_35KernelTmaWarpSpecializedCooperativeEEENS5_IJNSA_ILi192EEENSA_ILi176EEENSA_ILi16EEEEEENS_10bfloat16_tENS5_IJlSC_lEEESK_SL_NS4_8TiledMMAINS4_8MMA_AtomIJNS4_4SM904GMMA27MMA_64x16x16_F32BF16BF16_SSILNSP_5MajorE0ELSR_0ELNSP_7ScaleInE1ELSS_1EEEEEENS4_6LayoutISD_NS5_IJSC_NSA_ILi0EEESW_EEEEENS5_IJNS4_10UnderscoreESZ_SZ_EEEEENS4_13SM90_TMA_LOADENS4_14ComposedLayoutINS4_7SwizzleILi1ELi4ELi3EEENS4_18smem_ptr_flag_bitsILi16EEENSV_INS5_IJNSA_ILi8EEESI_EEENS5_IJSI_SC_EEEEEEEvNS4_8identityENS4_23SM90_TMA_LOAD_MULTICASTES1C_vS1D_EENS_8epilogue10collective6detail29Sm90TmaWarpSpecializedAdapterINS1H_15DefaultEpilogueISK_SL_SL_NS1G_6thread17LinearCombinationISK_Li1EffLNS1L_9ScaleType4KindE0ELNS_15FloatRoundStyleE2ESK_EENS1_15EpilogueDefaultEEEEEvvEEEEvNT_6ParamsE --------------------------
	.section	.nv.shared._ZN7cutlass13device_kernelINS_4gemm6kernel13GemmUniversalIN4cute5tupleIJiiiiEEENS1_10collective13CollectiveMmaINS1_34MainloopSm90TmaGmmaWarpSpecializedILi19ENS5_IJNS4_1CILi2EEENSA_ILi1EEESC_EEENS1_35KernelTmaWarpSpecializedCooperativeEEENS5_IJNSA_ILi192EEENSA_ILi176EEENSA_ILi16EEEEEENS_10bfloat16_tENS5_IJlSC_lEEESK_SL_NS4_8TiledMMAINS4_8MMA_AtomIJNS4_4SM904GMMA27MMA_64x16x16_F32BF16BF16_SSILNSP_5MajorE0ELSR_0ELNSP_7ScaleInE1ELSS_1EEEEEENS4_6LayoutISD_NS5_IJSC_NSA_ILi0EEESW_EEEEENS5_IJNS4_10UnderscoreESZ_SZ_EEEEENS4_13SM90_TMA_LOADENS4_14ComposedLayoutINS4_7SwizzleILi1ELi4ELi3EEENS4_18smem_ptr_flag_bitsILi16EEENSV_INS5_IJNSA_ILi8EEESI_EEENS5_IJSI_SC_EEEEEEEvNS4_8identityENS4_23SM90_TMA_LOAD_MULTICASTES1C_vS1D_EENS_8epilogue10collective6detail29Sm90TmaWarpSpecializedAdapterINS1H_15DefaultEpilogueISK_SL_SL_NS1G_6thread17LinearCombinationISK_Li1EffLNS1L_9ScaleType4KindE0ELNS_15FloatRoundStyleE2ESK_EENS1_15EpilogueDefaultEEEEEvvEEEEvNT_6ParamsE,"aw",@nobits
	.sectionflags	@""
	.align	16
	.zero		1024


//--------------------- .nv.shared.reserved.0     --------------------------
	.section	.nv.shared.reserved.0,"aw",@nobits
	.weak		__nv_reservedSMEM_offset_0_alias
	.size		__nv_reservedSMEM_offset_0_alias, 0, 0
	.other		__nv_reservedSMEM_offset_0_alias,@"STO_CUDA_RESERVED_SHARED STV_DEFAULT"
__nv_reservedSMEM_offset_0_alias:
	.zero		0


//--------------------- .nv.global                --------------------------
	.section	.nv.global,"aw",@nobits
.nv.global:
	.type		_ZN40_INTERNAL_cb628dfb_4_k_cu_e9ddc84d_118814cute1_E,@object
	.size		_ZN40_INTERNAL_cb628dfb_4_k_cu_e9ddc84d_118814cute1_E,(_ZN40_INTERNAL_cb628dfb_4_k_cu_e9ddc84d_118814cuda3std3__45__cpo6cbeginE - _ZN40_INTERNAL_cb628dfb_4_k_cu_e9ddc84d_118814cute1_E)
_ZN40_INTERNAL_cb628dfb_4_k_cu_e9ddc84d_118814cute1_E:
	.zero		1
	.type		_ZN40_INTERNAL_cb628dfb_4_k_cu_e9ddc84d_118814cuda3std3__45__cpo6cbeginE,@object
	.size		_ZN40_INTERNAL_cb628dfb_4_k_cu_e9ddc84d_118814cuda3std3__45__cpo6cbeginE,(_ZN40_INTERNAL_cb628dfb_4_k_cu_e9ddc84d_118814cuda3std3__48in_placeE - _ZN40_INTERNAL_cb628dfb_4_k_cu_e9ddc84d_118814cuda3std3__45__cpo6cbeginE)
_ZN40_INTERNAL_cb628dfb_4_k_cu_e9ddc84d_118814cuda3std3__45__cpo6cbeginE:
	.zero		1
	.type		_ZN40_INTERNAL_cb628dfb_4_k_cu_e9ddc84d_118814cuda3std3__48in_placeE,@object
	.size		_ZN40_INTERNAL_cb628dfb_4_k_cu_e9ddc84d_118814cuda3std3__48in_placeE,(_ZN40_INTERNAL_cb628dfb_4_k_cu_e9ddc84d_118814cuda3std6ranges3__45__cpo9iter_moveE - _ZN40_INTERNAL_cb628dfb_4_k_cu_e9ddc84d_118814cuda3std3__48in_placeE)
_ZN40_INTERNAL_cb628dfb_4_k_cu_e9ddc84d_118814cuda3std3__48in_placeE:
	.zero		1
	.type		_ZN40_INTERNAL_cb628dfb_4_k_cu_e9ddc84d_118814cuda3std6ranges3__45__cpo9iter_moveE,@object
	.size		_ZN40_INTERNAL_cb628dfb_4_k_cu_e9ddc84d_118814cuda3std6ranges3__45__cpo9iter_moveE,(_ZN40_INTERNAL_cb628dfb_4_k_cu_e9ddc84d_118814cuda3std3__45__cpo5beginE - _ZN40_INTERNAL_cb628dfb_4_k_cu_e9ddc84d_118814cuda3std6ranges3__45__cpo9iter_moveE)
_ZN40_INTERNAL_cb628dfb_4_k_cu_e9ddc84d_118814cuda3std6ranges3__45__cpo9iter_moveE:
	.zero		1
	.type		_ZN40_INTERNAL_cb628dfb_4_k_cu_e9ddc84d_118814cuda3std3__45__cpo5beginE,@object
	.size		_ZN40_INTERNAL_cb628dfb_4_k_cu_e9ddc84d_118814cuda3std3__45__cpo5beginE,(_ZN40_INTERNAL_cb628dfb_4_k_cu_e9ddc84d_118814cuda3std3__442_GLOBAL__N__cb628dfb_4_k_cu_e9ddc84d_118816ignoreE - _ZN40_INTERNAL_cb628dfb_4_k_cu_e9ddc84d_118814cuda3std3__45__cpo5beginE)
_ZN40_INTERNAL_cb628dfb_4_k_cu_e9ddc84d_118814cuda3std3__45__cpo5beginE:
	.zero		1
	.type		_ZN40_INTERNAL_cb628dfb_4_k_cu_e9ddc84d_118814cuda3std3__442_GLOBAL__N__cb628dfb_4_k_cu_e9ddc84d_118816ignoreE,@object
	.size		_ZN40_INTERNAL_cb628dfb_4_k_cu_e9ddc84d_118814cuda3std3__442_GLOBAL__N__cb628dfb_4_k_cu_e9ddc84d_118816ignoreE,(_ZN40_INTERNAL_cb628dfb_4_k_cu_e9ddc84d_118814cute7productE - _ZN40_INTERNAL_cb628dfb_4_k_cu_e9ddc84d_118814cuda3std3__442_GLOBAL__N__cb628dfb_4_k_cu_e9ddc84d_118816ignoreE)
_ZN40_INTERNAL_cb628dfb_4_k_cu_e9ddc84d_118814cuda3std3__442_GLOBAL__N__cb628dfb_4_k_cu_e9ddc84d_118816ignoreE:
	.zero		1
	.type		_ZN40_INTERNAL_cb628dfb_4_k_cu_e9ddc84d_118814cute7productE,@object
	.size		_ZN40_INTERNAL_cb628dfb_4_k_cu_e9ddc84d_118814cute7productE,(_ZN40_INTERNAL_cb628dfb_4_k_cu_e9ddc84d_118814cuda3std3__45__cpo3endE - _ZN40_INTERNAL_cb628dfb_4_k_cu_e9ddc84d_118814cute7productE)
_ZN40_INTERNAL_cb628dfb_4_k_cu_e9ddc84d_118814cute7productE:
	.zero		1
	.type		_ZN40_INTERNAL_cb628dfb_4_k_cu_e9ddc84d_118814cuda3std3__45__cpo3endE,@object
	.size		_ZN40_INTERNAL_cb628dfb_4_k_cu_e9ddc84d_118814cuda3std3__45__cpo3endE,(_ZN40_INTERNAL_cb628dfb_4_k_cu_e9ddc84d_118814cuda3std3__419piecewise_constructE - _ZN40_INTERNAL_cb628dfb_4_k_cu_e9ddc84d_118814cuda3std3__45__cpo3endE)
_ZN40_INTERNAL_cb628dfb_4_k_cu_e9ddc84d_118814cuda3std3__45__cpo3endE:
	.zero		1
	.type		_ZN40_INTERNAL_cb628dfb_4_k_cu_e9ddc84d_118814cuda3std3__419piecewise_constructE,@object
	.size		_ZN40_INTERNAL_cb628dfb_4_k_cu_e9ddc84d_118814cuda3std3__419piecewise_constructE,(_ZN40_INTERNAL_cb628dfb_4_k_cu_e9ddc84d_118814cuda3std3__45__cpo4cendE - _ZN40_INTERNAL_cb628dfb_4_k_cu_e9ddc84d_118814cuda3std3__419piecewise_constructE)
_ZN40_INTERNAL_cb628dfb_4_k_cu_e9ddc84d_118814cuda3std3__419piecewise_constructE:
	.zero		1
	.type		_ZN40_INTERNAL_cb628dfb_4_k_cu_e9ddc84d_118814cuda3std3__45__cpo4cendE,@object
	.size		_ZN40_INTERNAL_cb628dfb_4_k_cu_e9ddc84d_118814cuda3std3__45__cpo4cendE,(_ZN40_INTERNAL_cb628dfb_4_k_cu_e9ddc84d_118814cuda3std6ranges3__45__cpo4swapE - _ZN40_INTERNAL_cb628dfb_4_k_cu_e9ddc84d_118814cuda3std3__45__cpo4cendE)
_ZN40_INTERNAL_cb628dfb_4_k_cu_e9ddc84d_118814cuda3std3__45__cpo4cendE:
	.zero		1
	.type		_ZN40_INTERNAL_cb628dfb_4_k_cu_e9ddc84d_118814cuda3std6ranges3__45__cpo4swapE,@object
	.size		_ZN40_INTERNAL_cb628dfb_4_k_cu_e9ddc84d_118814cuda3std6ranges3__45__cpo4swapE,(.L_8 - _ZN40_INTERNAL_cb628dfb_4_k_cu_e9ddc84d_118814cuda3std6ranges3__45__cpo4swapE)
_ZN40_INTERNAL_cb628dfb_4_k_cu_e9ddc84d_118814cuda3std6ranges3__45__cpo4swapE:
	.zero		1
.L_8:


//--------------------- .nv.constant0._ZN7cutlass13device_kernelINS_4gemm6kernel13GemmUniversalIN4cute5tupleIJiiiiEEENS1_10collective13CollectiveMmaINS1_34MainloopSm90TmaGmmaWarpSpecializedILi19ENS5_IJNS4_1CILi2EEENSA_ILi1EEESC_EEENS1_35KernelTmaWarpSpecializedCooperativeEEENS5_IJNSA_ILi192EEENSA_ILi176EEENSA_ILi16EEEEEENS_10bfloat16_tENS5_IJlSC_lEEESK_SL_NS4_8TiledMMAINS4_8MMA_AtomIJNS4_4SM904GMMA27MMA_64x16x16_F32BF16BF16_SSILNSP_5MajorE0ELSR_0ELNSP_7ScaleInE1ELSS_1EEEEEENS4_6LayoutISD_NS5_IJSC_NSA_ILi0EEESW_EEEEENS5_IJNS4_10UnderscoreESZ_SZ_EEEEENS4_13SM90_TMA_LOADENS4_14ComposedLayoutINS4_7SwizzleILi1ELi4ELi3EEENS4_18smem_ptr_flag_bitsILi16EEENSV_INS5_IJNSA_ILi8EEESI_EEENS5_IJSI_SC_EEEEEEEvNS4_8identityENS4_23SM90_TMA_LOAD_MULTICASTES1C_vS1D_EENS_8epilogue10collective6detail29Sm90TmaWarpSpecializedAdapterINS1H_15DefaultEpilogueISK_SL_SL_NS1G_6thread17LinearCombinationISK_Li1EffLNS1L_9ScaleType4KindE0ELNS_15FloatRoundStyleE2ESK_EENS1_15EpilogueDefaultEEEEEvvEEEEvNT_6ParamsE --------------------------
	.section	.nv.constant0._ZN7cutlass13device_kernelINS_4gemm6kernel13GemmUniversalIN4cute5tupleIJiiiiEEENS1_10collective13CollectiveMmaINS1_34MainloopSm90TmaGmmaWarpSpecializedILi19ENS5_IJNS4_1CILi2EEENSA_ILi1EEESC_EEENS1_35KernelTmaWarpSpecializedCooperativeEEENS5_IJNSA_ILi192EEENSA_ILi176EEENSA_ILi16EEEEEENS_10bfloat16_tENS5_IJlSC_lEEESK_SL_NS4_8TiledMMAINS4_8MMA_AtomIJNS4_4SM904GMMA27MMA_64x16x16_F32BF16BF16_SSILNSP_5MajorE0ELSR_0ELNSP_7ScaleInE1ELSS_1EEEEEENS4_6LayoutISD_NS5_IJSC_NSA_ILi0EEESW_EEEEENS5_IJNS4_10UnderscoreESZ_SZ_EEEEENS4_13SM90_TMA_LOADENS4_14ComposedLayoutINS4_7SwizzleILi1ELi4ELi3EEENS4_18smem_ptr_flag_bitsILi16EEENSV_INS5_IJNSA_ILi8EEESI_EEENS5_IJSI_SC_EEEEEEEvNS4_8identityENS4_23SM90_TMA_LOAD_MULTICASTES1C_vS1D_EENS_8epilogue10collective6detail29Sm90TmaWarpSpecializedAdapterINS1H_15DefaultEpilogueISK_SL_SL_NS1G_6thread17LinearCombinationISK_Li1EffLNS1L_9ScaleType4KindE0ELNS_15FloatRoundStyleE2ESK_EENS1_15EpilogueDefaultEEEEEvvEEEEvNT_6ParamsE,"a",@progbits
	.sectionflags	@""
	.align	4
.nv.constant0._ZN7cutlass13device_kernelINS_4gemm6kernel13GemmUniversalIN4cute5tupleIJiiiiEEENS1_10collective13CollectiveMmaINS1_34MainloopSm90TmaGmmaWarpSpecializedILi19ENS5_IJNS4_1CILi2EEENSA_ILi1EEESC_EEENS1_35KernelTmaWarpSpecializedCooperativeEEENS5_IJNSA_ILi192EEENSA_ILi176EEENSA_ILi16EEEEEENS_10bfloat16_tENS5_IJlSC_lEEESK_SL_NS4_8TiledMMAINS4_8MMA_AtomIJNS4_4SM904GMMA27MMA_64x16x16_F32BF16BF16_SSILNSP_5MajorE0ELSR_0ELNSP_7ScaleInE1ELSS_1EEEEEENS4_6LayoutISD_NS5_IJSC_NSA_ILi0EEESW_EEEEENS5_IJNS4_10UnderscoreESZ_SZ_EEEEENS4_13SM90_TMA_LOADENS4_14ComposedLayoutINS4_7SwizzleILi1ELi4ELi3EEENS4_18smem_ptr_flag_bitsILi16EEENSV_INS5_IJNSA_ILi8EEESI_EEENS5_IJSI_SC_EEEEEEEvNS4_8identityENS4_23SM90_TMA_LOAD_MULTICASTES1C_vS1D_EENS_8epilogue10collective6detail29Sm90TmaWarpSpecializedAdapterINS1H_15DefaultEpilogueISK_SL_SL_NS1G_6thread17LinearCombinationISK_Li1EffLNS1L_9ScaleType4KindE0ELNS_15FloatRoundStyleE2ESK_EENS1_15EpilogueDefaultEEEEEvvEEEEvNT_6ParamsE:
	.zero		1664


//--------------------- SYMBOLS --------------------------

	.type		.nv.reservedSmem.offset0,@object
	.size		.nv.reservedSmem.offset0,0x4
	.type		__assertfail,@function
